// auto-generated by cutlass_sweep.gemm — config: {"arch": "sm_90", "cluster_m": 2, "cluster_n": 2, "dtype": "e5m2", "stages": 3, "tile_k": 64, "tile_m": 256, "tile_n": 64}
#include "cutlass/cutlass.h"
#include "cutlass/gemm/collective/collective_builder.hpp"
#include "cutlass/gemm/device/gemm_universal_adapter.h"
#include "cutlass/gemm/kernel/gemm_universal.hpp"
#include "cutlass/epilogue/collective/collective_builder.hpp"

using ElemA = cutlass::float_e5m2_t;
using ElemB = cutlass::float_e5m2_t;
using ElemCD = cutlass::float_e5m2_t;
using Acc  = float;
using TileShape    = cute::Shape<cute::_256, cute::_64, cute::_64>;
using ClusterShape = cute::Shape<cute::_2, cute::_2, cute::_1>;

using CollectiveEpilogue = typename cutlass::epilogue::collective::CollectiveBuilder<
    cutlass::arch::Sm90, cutlass::arch::OpClassTensorOp,
    TileShape, ClusterShape,
    cutlass::epilogue::collective::EpilogueTileAuto,
    Acc, Acc,
    ElemCD, cutlass::layout::RowMajor, 128 / cutlass::sizeof_bits<ElemCD>::value,
    ElemCD, cutlass::layout::RowMajor, 128 / cutlass::sizeof_bits<ElemCD>::value,
    cutlass::epilogue::collective::EpilogueScheduleAuto
  >::CollectiveOp;

using CollectiveMainloop = typename cutlass::gemm::collective::CollectiveBuilder<
    cutlass::arch::Sm90, cutlass::arch::OpClassTensorOp,
    ElemA, cutlass::layout::RowMajor, 128 / cutlass::sizeof_bits<ElemA>::value,
    ElemB, cutlass::layout::ColumnMajor, 128 / cutlass::sizeof_bits<ElemB>::value,
    Acc,
    TileShape, ClusterShape,
    cutlass::gemm::collective::StageCount<3>,
    cutlass::gemm::collective::KernelScheduleAuto
  >::CollectiveOp;

using GemmKernel = cutlass::gemm::kernel::GemmUniversal<
    cute::Shape<int,int,int,int>,
    CollectiveMainloop,
    CollectiveEpilogue
>;
using Gemm = cutlass::gemm::device::GemmUniversalAdapter<GemmKernel>;

// Force the device kernel symbol into the cubin without needing a host main.
auto* _anchor = &cutlass::device_kernel<GemmKernel>;


// ===== COMPILED SASS (sm_90a) =====

	.target	sm_90a

	.elftype	@"ET_EXEC"


//--------------------- .note.nv.tkinfo           --------------------------
	.section	.note.nv.tkinfo,"",@"SHT_NOTE"
	.sectionflags	@"SHF_NOTE_NV_TKINFO"
	.tkinfo
        /*0018*/ 	.word	0x00000002
        /*0030*/ 	.string	""
        /*0030*/ 	.string	"ptxas"
        /*0030*/ 	.string	"Cuda compilation tools, release 13.0, V13.0.88"
        /*0030*/ 	.string	"Build cuda_13.0.r13.0/compiler.36424714_0"
        /*0030*/ 	.string	"-arch sm_90a -m 64 "



//--------------------- .note.nv.cuinfo           --------------------------
	.section	.note.nv.cuinfo,"",@"SHT_NOTE"
	.sectionflags	@"SHF_NOTE_NV_CUINFO"
        /*0018*/ 	.short	0x0002
        /*001a*/ 	.short	0x005a
        /*001c*/ 	.short	0x0082
	.zero		2


//--------------------- .nv.info                  --------------------------
	.section	.nv.info,"",@"SHT_CUDA_INFO"
	.align	4


	//----- nvinfo : EIATTR_REGCOUNT
	.align		4
        /*0000*/ 	.byte	0x04, 0x2f
        /*0002*/ 	.short	(.L_12 - .L_11)
	.align		4
.L_11:
        /*0004*/ 	.word	index@(_ZN7cutlass13device_kernelINS_4gemm6kernel13GemmUniversalIN4cute5tupleIJiiiiEEENS1_10collective13CollectiveMmaINS1_37MainloopSm90TmaGmmaWarpSpecializedFP8ILi3ENS5_IJNS4_1CILi2EEESB_NSA_ILi1EEEEEENS1_35KernelTmaWarpSpecializedCooperativeEEENS5_IJNSA_ILi256EEENSA_ILi64EEESH_EEENS_12float_e5m2_tENS5_IJlSC_lEEESJ_SK_NS4_8TiledMMAINS4_8MMA_AtomIJNS4_4SM904GMMA30MMA_64x64x32_F32E5M2E5M2_SS_TNILNSO_7ScaleInE1ELSQ_1EEEEEENS4_6LayoutINS5_IJSB_SC_SC_EEENS5_IJSC_NSA_ILi0EEESV_EEEEENS5_IJNS4_10UnderscoreESY_SY_EEEEENS4_23SM90_TMA_LOAD_MULTICASTENS4_14ComposedLayoutINS4_7SwizzleILi2ELi4ELi3EEENS4_18smem_ptr_flag_bitsILi8EEENST_INS5_IJNSA_ILi8EEESH_EEENS5_IJSH_SC_EEEEEEEvNS4_8identityES11_S1B_vS1C_EENS_8epilogue10collective6detail29Sm90TmaWarpSpecializedAdapterINS1F_15DefaultEpilogueISJ_SK_SK_NS1E_6thread17LinearCombinationISJ_Li1EffLNS1J_9ScaleType4KindE0ELNS_15FloatRoundStyleE2ESJ_EENS1_15EpilogueDefaultEEEEEvvEEEEvNT_6ParamsE)
        /*0008*/ 	.word	0x000000a8


	//----- nvinfo : EIATTR_FRAME_SIZE
	.align		4
.L_12:
        /*000c*/ 	.byte	0x04, 0x11
        /*000e*/ 	.short	(.L_14 - .L_13)
	.align		4
.L_13:
        /*0010*/ 	.word	index@(_ZN7cutlass13device_kernelINS_4gemm6kernel13GemmUniversalIN4cute5tupleIJiiiiEEENS1_10collective13CollectiveMmaINS1_37MainloopSm90TmaGmmaWarpSpecializedFP8ILi3ENS5_IJNS4_1CILi2EEESB_NSA_ILi1EEEEEENS1_35KernelTmaWarpSpecializedCooperativeEEENS5_IJNSA_ILi256EEENSA_ILi64EEESH_EEENS_12float_e5m2_tENS5_IJlSC_lEEESJ_SK_NS4_8TiledMMAINS4_8MMA_AtomIJNS4_4SM904GMMA30MMA_64x64x32_F32E5M2E5M2_SS_TNILNSO_7ScaleInE1ELSQ_1EEEEEENS4_6LayoutINS5_IJSB_SC_SC_EEENS5_IJSC_NSA_ILi0EEESV_EEEEENS5_IJNS4_10UnderscoreESY_SY_EEEEENS4_23SM90_TMA_LOAD_MULTICASTENS4_14ComposedLayoutINS4_7SwizzleILi2ELi4ELi3EEENS4_18smem_ptr_flag_bitsILi8EEENST_INS5_IJNSA_ILi8EEESH_EEENS5_IJSH_SC_EEEEEEEvNS4_8identityES11_S1B_vS1C_EENS_8epilogue10collective6detail29Sm90TmaWarpSpecializedAdapterINS1F_15DefaultEpilogueISJ_SK_SK_NS1E_6thread17LinearCombinationISJ_Li1EffLNS1J_9ScaleType4KindE0ELNS_15FloatRoundStyleE2ESJ_EENS1_15EpilogueDefaultEEEEEvvEEEEvNT_6ParamsE)
        /*0014*/ 	.word	0x00000000


	//----- nvinfo : EIATTR_MIN_STACK_SIZE
	.align		4
.L_14:
        /*0018*/ 	.byte	0x04, 0x12
        /*001a*/ 	.short	(.L_16 - .L_15)
	.align		4
.L_15:
        /*001c*/ 	.word	index@(_ZN7cutlass13device_kernelINS_4gemm6kernel13GemmUniversalIN4cute5tupleIJiiiiEEENS1_10collective13CollectiveMmaINS1_37MainloopSm90TmaGmmaWarpSpecializedFP8ILi3ENS5_IJNS4_1CILi2EEESB_NSA_ILi1EEEEEENS1_35KernelTmaWarpSpecializedCooperativeEEENS5_IJNSA_ILi256EEENSA_ILi64EEESH_EEENS_12float_e5m2_tENS5_IJlSC_lEEESJ_SK_NS4_8TiledMMAINS4_8MMA_AtomIJNS4_4SM904GMMA30MMA_64x64x32_F32E5M2E5M2_SS_TNILNSO_7ScaleInE1ELSQ_1EEEEEENS4_6LayoutINS5_IJSB_SC_SC_EEENS5_IJSC_NSA_ILi0EEESV_EEEEENS5_IJNS4_10UnderscoreESY_SY_EEEEENS4_23SM90_TMA_LOAD_MULTICASTENS4_14ComposedLayoutINS4_7SwizzleILi2ELi4ELi3EEENS4_18smem_ptr_flag_bitsILi8EEENST_INS5_IJNSA_ILi8EEESH_EEENS5_IJSH_SC_EEEEEEEvNS4_8identityES11_S1B_vS1C_EENS_8epilogue10collective6detail29Sm90TmaWarpSpecializedAdapterINS1F_15DefaultEpilogueISJ_SK_SK_NS1E_6thread17LinearCombinationISJ_Li1EffLNS1J_9ScaleType4KindE0ELNS_15FloatRoundStyleE2ESJ_EENS1_15EpilogueDefaultEEEEEvvEEEEvNT_6ParamsE)
        /*0020*/ 	.word	0x00000000
.L_16:


//--------------------- .nv.compat                --------------------------
	.section	.nv.compat,"",@"SHT_CUDA_COMPAT_INFO"
	.align	4
        /*0000*/ 	.byte	0x02, 0x09, 0x01, 0x00, 0x02, 0x02, 0x04, 0x00, 0x02, 0x05, 0x05, 0x00, 0x03, 0x07, 0x01, 0x01
        /*0010*/ 	.byte	0x02, 0x03, 0x01, 0x00, 0x02, 0x06, 0x01, 0x00, 0x04, 0x0b, 0x08, 0x00, 0x00, 0x00, 0x00, 0x00
        /*0020*/ 	.byte	0x00, 0x00, 0x00, 0x00


//--------------------- .nv.info._ZN7cutlass13device_kernelINS_4gemm6kernel13GemmUniversalIN4cute5tupleIJiiiiEEENS1_10collective13CollectiveMmaINS1_37MainloopSm90TmaGmmaWarpSpecializedFP8ILi3ENS5_IJNS4_1CILi2EEESB_NSA_ILi1EEEEEENS1_35KernelTmaWarpSpecializedCooperativeEEENS5_IJNSA_ILi256EEENSA_ILi64EEESH_EEENS_12float_e5m2_tENS5_IJlSC_lEEESJ_SK_NS4_8TiledMMAINS4_8MMA_AtomIJNS4_4SM904GMMA30MMA_64x64x32_F32E5M2E5M2_SS_TNILNSO_7ScaleInE1ELSQ_1EEEEEENS4_6LayoutINS5_IJSB_SC_SC_EEENS5_IJSC_NSA_ILi0EEESV_EEEEENS5_IJNS4_10UnderscoreESY_SY_EEEEENS4_23SM90_TMA_LOAD_MULTICASTENS4_14ComposedLayoutINS4_7SwizzleILi2ELi4ELi3EEENS4_18smem_ptr_flag_bitsILi8EEENST_INS5_IJNSA_ILi8EEESH_EEENS5_IJSH_SC_EEEEEEEvNS4_8identityES11_S1B_vS1C_EENS_8epilogue10collective6detail29Sm90TmaWarpSpecializedAdapterINS1F_15DefaultEpilogueISJ_SK_SK_NS1E_6thread17LinearCombinationISJ_Li1EffLNS1J_9ScaleType4KindE0ELNS_15FloatRoundStyleE2ESJ_EENS1_15EpilogueDefaultEEEEEvvEEEEvNT_6ParamsE --------------------------
	.section	.nv.info._ZN7cutlass13device_kernelINS_4gemm6kernel13GemmUniversalIN4cute5tupleIJiiiiEEENS1_10collective13CollectiveMmaINS1_37MainloopSm90TmaGmmaWarpSpecializedFP8ILi3ENS5_IJNS4_1CILi2EEESB_NSA_ILi1EEEEEENS1_35KernelTmaWarpSpecializedCooperativeEEENS5_IJNSA_ILi256EEENSA_ILi64EEESH_EEENS_12float_e5m2_tENS5_IJlSC_lEEESJ_SK_NS4_8TiledMMAINS4_8MMA_AtomIJNS4_4SM904GMMA30MMA_64x64x32_F32E5M2E5M2_SS_TNILNSO_7ScaleInE1ELSQ_1EEEEEENS4_6LayoutINS5_IJSB_SC_SC_EEENS5_IJSC_NSA_ILi0EEESV_EEEEENS5_IJNS4_10UnderscoreESY_SY_EEEEENS4_23SM90_TMA_LOAD_MULTICASTENS4_14ComposedLayoutINS4_7SwizzleILi2ELi4ELi3EEENS4_18smem_ptr_flag_bitsILi8EEENST_INS5_IJNSA_ILi8EEESH_EEENS5_IJSH_SC_EEEEEEEvNS4_8identityES11_S1B_vS1C_EENS_8epilogue10collective6detail29Sm90TmaWarpSpecializedAdapterINS1F_15DefaultEpilogueISJ_SK_SK_NS1E_6thread17LinearCombinationISJ_Li1EffLNS1J_9ScaleType4KindE0ELNS_15FloatRoundStyleE2ESJ_EENS1_15EpilogueDefaultEEEEEvvEEEEvNT_6ParamsE,"",@"SHT_CUDA_INFO"
	.sectionflags	@""
	.align	4


	//----- nvinfo : EIATTR_CUDA_API_VERSION
	.align		4
        /*0000*/ 	.byte	0x04, 0x37
        /*0002*/ 	.short	(.L_18 - .L_17)
.L_17:
        /*0004*/ 	.word	0x00000082


	//----- nvinfo : EIATTR_KPARAM_INFO
	.align		4
.L_18:
        /*0008*/ 	.byte	0x04, 0x17
        /*000a*/ 	.short	(.L_20 - .L_19)
.L_19:
        /*000c*/ 	.word	0x00000000
        /*0010*/ 	.short	0x0000
        /*0012*/ 	.short	0x0070
        /*0014*/ 	.byte	0x00, 0xf0, 0x01, 0x10


	//----- nvinfo : EIATTR_SPARSE_MMA_MASK
	.align		4
.L_20:
        /*0018*/ 	.byte	0x03, 0x50
        /*001a*/ 	.short	0x0000


	//----- nvinfo : EIATTR_MAXREG_COUNT
	.align		4
        /*001c*/ 	.byte	0x03, 0x1b
        /*001e*/ 	.short	0x00a8


	//----- nvinfo : EIATTR_NUM_BARRIERS
	.align		4
        /*0020*/ 	.byte	0x02, 0x4c
        /*0022*/ 	.byte	0x01
	.zero		1


	//----- nvinfo : EIATTR_MERCURY_ISA_VERSION
	.align		4
        /*0024*/ 	.byte	0x03, 0x5f
        /*0026*/ 	.short	0x0101


	//----- nvinfo : EIATTR_INT_WARP_WIDE_INSTR_OFFSETS
	.align		4
        /*0028*/ 	.byte	0x04, 0x31
        /*002a*/ 	.short	(.L_22 - .L_21)


	//   ....[0]....
.L_21:
        /*002c*/ 	.word	0x00000480


	//   ....[1]....
        /*0030*/ 	.word	0x000004b0


	//   ....[2]....
        /*0034*/ 	.word	0x00000630


	//----- nvinfo : EIATTR_COOP_GROUP_MASK_REGIDS
	.align		4
.L_22:
        /*0038*/ 	.byte	0x04, 0x29
        /*003a*/ 	.short	(.L_24 - .L_23)


	//   ....[0]....
.L_23:
        /*003c*/ 	.word	0xffffffff


	//   ....[1]....
        /*0040*/ 	.word	0xffffffff


	//   ....[2]....
        /*0044*/ 	.word	0xffffffff


	//   ....[3]....
        /*0048*/ 	.word	0xffffffff


	//   ....[4]....
        /*004c*/ 	.word	0xffffffff


	//   ....[5]....
        /*0050*/ 	.word	0xffffffff


	//----- nvinfo : EIATTR_COOP_GROUP_INSTR_OFFSETS
	.align		4
.L_24:
        /*0054*/ 	.byte	0x04, 0x28
        /*0056*/ 	.short	(.L_26 - .L_25)


	//   ....[0]....
.L_25:
        /*0058*/ 	.word	0x00000060


	//   ....[1]....
        /*005c*/ 	.word	0x00000070


	//   ....[2]....
        /*0060*/ 	.word	0x00000130


	//   ....[3]....
        /*0064*/ 	.word	0x000002b0


	//   ....[4]....
        /*0068*/ 	.word	0x000007d0


	//   ....[5]....
        /*006c*/ 	.word	0x00001250


	//----- nvinfo : EIATTR_REG_RECONFIG
	.align		4
.L_26:
        /*0070*/ 	.byte	0x01, 0x54
	.zero		2


	//----- nvinfo : EIATTR_MBARRIER_INSTR_OFFSETS
	.align		4
        /*0074*/ 	.byte	0x04, 0x39
        /*0076*/ 	.short	(.L_28 - .L_27)


	//   ....[0]....
.L_27:
        /*0078*/ 	.word	0x00000230
        /*007c*/ 	.word	0x000000ff
        /*0080*/ 	.word	0x00000000
        /*0084*/ 	.short	0x0100
        /*0086*/ 	.byte	0x08
	.zero		1


	//   ....[1]....
        /*0088*/ 	.word	0x00000240
        /*008c*/ 	.word	0x000000ff
        /*0090*/ 	.word	0x00000018
        /*0094*/ 	.short	0x0100
        /*0096*/ 	.byte	0x08
	.zero		1


	//   ....[2]....
        /*0098*/ 	.word	0x00000250
        /*009c*/ 	.word	0x000000ff
        /*00a0*/ 	.word	0x00000008
        /*00a4*/ 	.short	0x0100
        /*00a6*/ 	.byte	0x08
	.zero		1


	//   ....[3]....
        /*00a8*/ 	.word	0x00000260
        /*00ac*/ 	.word	0x000000ff
        /*00b0*/ 	.word	0x00000020
        /*00b4*/ 	.short	0x0100
        /*00b6*/ 	.byte	0x08
	.zero		1


	//   ....[4]....
        /*00b8*/ 	.word	0x00000270
        /*00bc*/ 	.word	0x000000ff
        /*00c0*/ 	.word	0x00000010
        /*00c4*/ 	.short	0x0100
        /*00c6*/ 	.byte	0x08
	.zero		1


	//   ....[5]....
        /*00c8*/ 	.word	0x00000280
        /*00cc*/ 	.word	0x000000ff
        /*00d0*/ 	.word	0x00000028
        /*00d4*/ 	.short	0x0100
        /*00d6*/ 	.byte	0x08
	.zero		1


	//   ....[6]....
        /*00d8*/ 	.word	0x000006c0
        /*00dc*/ 	.word	0x000000ff
        /*00e0*/ 	.word	0x00000040
        /*00e4*/ 	.short	0x0100
        /*00e6*/ 	.byte	0x06
	.zero		1


	//   ....[7]....
        /*00e8*/ 	.word	0x00000760
        /*00ec*/ 	.word	0x000000ff
        /*00f0*/ 	.word	0x00000048
        /*00f4*/ 	.short	0x0100
        /*00f6*/ 	.byte	0x06
	.zero		1


	//   ....[8]....
        /*00f8*/ 	.word	0x00001780
        /*00fc*/ 	.word	0x000000ff
        /*0100*/ 	.word	0x00000000
        /*0104*/ 	.short	0x010a
        /*0106*/ 	.byte	0x06
	.zero		1


	//   ....[9]....
        /*0108*/ 	.word	0x000017c0
        /*010c*/ 	.word	0x000000ff
        /*0110*/ 	.word	0x00000000
        /*0114*/ 	.short	0x010a
        /*0116*/ 	.byte	0x06
	.zero		1


	//   ....[10]....
        /*0118*/ 	.word	0x00002190
        /*011c*/ 	.word	0x000000ff
        /*0120*/ 	.word	0x00000000
        /*0124*/ 	.short	0x010a
        /*0126*/ 	.byte	0x0c
	.zero		1


	//   ....[11]....
        /*0128*/ 	.word	0x000021d0
        /*012c*/ 	.word	0x000000ff
        /*0130*/ 	.word	0x00000000
        /*0134*/ 	.short	0x010a
        /*0136*/ 	.byte	0x0c
	.zero		1


	//   ....[12]....
        /*0138*/ 	.word	0x000028a0
        /*013c*/ 	.word	0x0000000e
        /*0140*/ 	.word	0x00000000
        /*0144*/ 	.short	0x0101
        /*0146*/ 	.byte	0x3f
	.zero		1


	//   ....[13]....
        /*0148*/ 	.word	0x00002f40
        /*014c*/ 	.word	0x0000000c
        /*0150*/ 	.word	0x00000000
        /*0154*/ 	.short	0x0101
        /*0156*/ 	.byte	0x3f
	.zero		1


	//   ....[14]....
        /*0158*/ 	.word	0x00008a90
        /*015c*/ 	.word	0x00000014
        /*0160*/ 	.word	0x00000018
        /*0164*/ 	.short	0x010a
        /*0166*/ 	.byte	0x3f
	.zero		1


	//   ....[15]....
        /*0168*/ 	.word	0x00008e30
        /*016c*/ 	.word	0x00000008
        /*0170*/ 	.word	0x00000048
        /*0174*/ 	.short	0x0101
        /*0176*/ 	.byte	0x3f
	.zero		1


	//   ....[16]....
        /*0178*/ 	.word	0x00009550
        /*017c*/ 	.word	0x00000004
        /*0180*/ 	.word	0x00000000
        /*0184*/ 	.short	0x010a
        /*0186*/ 	.byte	0x3f
	.zero		1


	//   ....[17]....
        /*0188*/ 	.word	0x000095d0
        /*018c*/ 	.word	0x00000006
        /*0190*/ 	.word	0x00000000
        /*0194*/ 	.short	0x010a
        /*0196*/ 	.byte	0x3f
	.zero		1


	//   ....[18]....
        /*0198*/ 	.word	0x00009660
        /*019c*/ 	.word	0x00000003
        /*01a0*/ 	.word	0x00000000
        /*01a4*/ 	.short	0x010a
        /*01a6*/ 	.byte	0x3f
	.zero		1


	//   ....[19]....
        /*01a8*/ 	.word	0x000096d0
        /*01ac*/ 	.word	0x0000000d
        /*01b0*/ 	.word	0x00000000
        /*01b4*/ 	.short	0x010a
        /*01b6*/ 	.byte	0x3f
	.zero		1


	//   ....[20]....
        /*01b8*/ 	.word	0x00009730
        /*01bc*/ 	.word	0x0000000f
        /*01c0*/ 	.word	0x00000000
        /*01c4*/ 	.short	0x010a
        /*01c6*/ 	.byte	0x3f
	.zero		1


	//   ....[21]....
        /*01c8*/ 	.word	0x00009800
        /*01cc*/ 	.word	0x00000014
        /*01d0*/ 	.word	0x00000018
        /*01d4*/ 	.short	0x010a
        /*01d6*/ 	.byte	0x3f
	.zero		1


	//   ....[22]....
        /*01d8*/ 	.word	0x000098d0
        /*01dc*/ 	.word	0x00000004
        /*01e0*/ 	.word	0x00000000
        /*01e4*/ 	.short	0x010a
        /*01e6*/ 	.byte	0x3f
	.zero		1


	//   ....[23]....
        /*01e8*/ 	.word	0x00009920
        /*01ec*/ 	.word	0x00000006
        /*01f0*/ 	.word	0x00000000
        /*01f4*/ 	.short	0x010a
        /*01f6*/ 	.byte	0x3f
	.zero		1


	//----- nvinfo : EIATTR_NUM_MBARRIERS
	.align		4
.L_28:
        /*01f8*/ 	.byte	0x03, 0x38
        /*01fa*/ 	.short	0x0008


	//----- nvinfo : EIATTR_EXIT_INSTR_OFFSETS
	.align		4
        /*01fc*/ 	.byte	0x04, 0x1c
        /*01fe*/ 	.short	(.L_30 - .L_29)


	//   ....[0]....
.L_29:
        /*0200*/ 	.word	0x00000930


	//   ....[1]....
        /*0204*/ 	.word	0x00001120


	//   ....[2]....
        /*0208*/ 	.word	0x000080d0


	//   ....[3]....
        /*020c*/ 	.word	0x00008630


	//   ....[4]....
        /*0210*/ 	.word	0x000096b0


	//----- nvinfo : EIATTR_MAX_THREADS
	.align		4
.L_30:
        /*0214*/ 	.byte	0x04, 0x05
        /*0216*/ 	.short	(.L_32 - .L_31)
.L_31:
        /*0218*/ 	.word	0x00000180
        /*021c*/ 	.word	0x00000001
        /*0220*/ 	.word	0x00000001


	//----- nvinfo : EIATTR_CRS_STACK_SIZE
	.align		4
.L_32:
        /*0224*/ 	.byte	0x04, 0x1e
        /*0226*/ 	.short	(.L_34 - .L_33)
.L_33:
        /*0228*/ 	.word	0x00000000


	//----- nvinfo : EIATTR_CBANK_PARAM_SIZE
	.align		4
.L_34:
        /*022c*/ 	.byte	0x03, 0x19
        /*022e*/ 	.short	0x0470


	//----- nvinfo : EIATTR_PARAM_CBANK
	.align		4
        /*0230*/ 	.byte	0x04, 0x0a
        /*0232*/ 	.short	(.L_36 - .L_35)
	.align		4
.L_35:
        /*0234*/ 	.word	index@(.nv.constant0._ZN7cutlass13device_kernelINS_4gemm6kernel13GemmUniversalIN4cute5tupleIJiiiiEEENS1_10collective13CollectiveMmaINS1_37MainloopSm90TmaGmmaWarpSpecializedFP8ILi3ENS5_IJNS4_1CILi2EEESB_NSA_ILi1EEEEEENS1_35KernelTmaWarpSpecializedCooperativeEEENS5_IJNSA_ILi256EEENSA_ILi64EEESH_EEENS_12float_e5m2_tENS5_IJlSC_lEEESJ_SK_NS4_8TiledMMAINS4_8MMA_AtomIJNS4_4SM904GMMA30MMA_64x64x32_F32E5M2E5M2_SS_TNILNSO_7ScaleInE1ELSQ_1EEEEEENS4_6LayoutINS5_IJSB_SC_SC_EEENS5_IJSC_NSA_ILi0EEESV_EEEEENS5_IJNS4_10UnderscoreESY_SY_EEEEENS4_23SM90_TMA_LOAD_MULTICASTENS4_14ComposedLayoutINS4_7SwizzleILi2ELi4ELi3EEENS4_18smem_ptr_flag_bitsILi8EEENST_INS5_IJNSA_ILi8EEESH_EEENS5_IJSH_SC_EEEEEEEvNS4_8identityES11_S1B_vS1C_EENS_8epilogue10collective6detail29Sm90TmaWarpSpecializedAdapterINS1F_15DefaultEpilogueISJ_SK_SK_NS1E_6thread17LinearCombinationISJ_Li1EffLNS1J_9ScaleType4KindE0ELNS_15FloatRoundStyleE2ESJ_EENS1_15EpilogueDefaultEEEEEvvEEEEvNT_6ParamsE)
        /*0238*/ 	.short	0x0210
        /*023a*/ 	.short	0x0470


	//----- nvinfo : EIATTR_SW_WAR
	.align		4
.L_36:
        /*023c*/ 	.byte	0x04, 0x36
        /*023e*/ 	.short	(.L_38 - .L_37)
.L_37:
        /*0240*/ 	.word	0x00000008
.L_38:


//--------------------- .nv.callgraph             --------------------------
	.section	.nv.callgraph,"",@"SHT_CUDA_CALLGRAPH"
	.align	4
	.sectionentsize	8
	.align		4
        /*0000*/ 	.word	0x00000000
	.align		4
        /*0004*/ 	.word	0xffffffff
	.align		4
        /*0008*/ 	.word	0x00000000
	.align		4
        /*000c*/ 	.word	0xfffffffe
	.align		4
        /*0010*/ 	.word	0x00000000
	.align		4
        /*0014*/ 	.word	0xfffffffd
	.align		4
        /*0018*/ 	.word	0x00000000
	.align		4
        /*001c*/ 	.word	0xfffffffc


//--------------------- .nv.constant4             --------------------------
	.section	.nv.constant4,"a",@progbits
	.align	8
	.align		8
.nv.constant4:
        /*0000*/ 	.dword	_ZN39_INTERNAL_b3c25910_4_k_cu_1aacf34f_53274cuda3std3__45__cpo5beginE
	.align		8
        /*0008*/ 	.dword	_ZN39_INTERNAL_b3c25910_4_k_cu_1aacf34f_53274cuda3std3__45__cpo3endE
	.align		8
        /*0010*/ 	.dword	_ZN39_INTERNAL_b3c25910_4_k_cu_1aacf34f_53274cuda3std3__45__cpo6cbeginE
	.align		8
        /*0018*/ 	.dword	_ZN39_INTERNAL_b3c25910_4_k_cu_1aacf34f_53274cuda3std3__45__cpo4cendE
	.align		8
        /*0020*/ 	.dword	_ZN39_INTERNAL_b3c25910_4_k_cu_1aacf34f_53274cuda3std3__441_GLOBAL__N__b3c25910_4_k_cu_1aacf34f_53276ignoreE
	.align		8
        /*0028*/ 	.dword	_ZN39_INTERNAL_b3c25910_4_k_cu_1aacf34f_53274cuda3std3__419piecewise_constructE
	.align		8
        /*0030*/ 	.dword	_ZN39_INTERNAL_b3c25910_4_k_cu_1aacf34f_53274cuda3std3__48in_placeE
	.align		8
        /*0038*/ 	.dword	_ZN39_INTERNAL_b3c25910_4_k_cu_1aacf34f_53274cuda3std6ranges3__45__cpo4swapE
	.align		8
        /*0040*/ 	.dword	_ZN39_INTERNAL_b3c25910_4_k_cu_1aacf34f_53274cuda3std6ranges3__45__cpo9iter_moveE
	.align		8
        /*0048*/ 	.dword	_ZN39_INTERNAL_b3c25910_4_k_cu_1aacf34f_53274cute7productE
	.align		8
        /*0050*/ 	.dword	_ZN39_INTERNAL_b3c25910_4_k_cu_1aacf34f_53274cute1_E


//--------------------- .text._ZN7cutlass13device_kernelINS_4gemm6kernel13GemmUniversalIN4cute5tupleIJiiiiEEENS1_10collective13CollectiveMmaINS1_37MainloopSm90TmaGmmaWarpSpecializedFP8ILi3ENS5_IJNS4_1CILi2EEESB_NSA_ILi1EEEEEENS1_35KernelTmaWarpSpecializedCooperativeEEENS5_IJNSA_ILi256EEENSA_ILi64EEESH_EEENS_12float_e5m2_tENS5_IJlSC_lEEESJ_SK_NS4_8TiledMMAINS4_8MMA_AtomIJNS4_4SM904GMMA30MMA_64x64x32_F32E5M2E5M2_SS_TNILNSO_7ScaleInE1ELSQ_1EEEEEENS4_6LayoutINS5_IJSB_SC_SC_EEENS5_IJSC_NSA_ILi0EEESV_EEEEENS5_IJNS4_10UnderscoreESY_SY_EEEEENS4_23SM90_TMA_LOAD_MULTICASTENS4_14ComposedLayoutINS4_7SwizzleILi2ELi4ELi3EEENS4_18smem_ptr_flag_bitsILi8EEENST_INS5_IJNSA_ILi8EEESH_EEENS5_IJSH_SC_EEEEEEEvNS4_8identityES11_S1B_vS1C_EENS_8epilogue10collective6detail29Sm90TmaWarpSpecializedAdapterINS1F_15DefaultEpilogueISJ_SK_SK_NS1E_6thread17LinearCombinationISJ_Li1EffLNS1J_9ScaleType4KindE0ELNS_15FloatRoundStyleE2ESJ_EENS1_15EpilogueDefaultEEEEEvvEEEEvNT_6ParamsE --------------------------
	.section	.text._ZN7cutlass13device_kernelINS_4gemm6kernel13GemmUniversalIN4cute5tupleIJiiiiEEENS1_10collective13CollectiveMmaINS1_37MainloopSm90TmaGmmaWarpSpecializedFP8ILi3ENS5_IJNS4_1CILi2EEESB_NSA_ILi1EEEEEENS1_35KernelTmaWarpSpecializedCooperativeEEENS5_IJNSA_ILi256EEENSA_ILi64EEESH_EEENS_12float_e5m2_tENS5_IJlSC_lEEESJ_SK_NS4_8TiledMMAINS4_8MMA_AtomIJNS4_4SM904GMMA30MMA_64x64x32_F32E5M2E5M2_SS_TNILNSO_7ScaleInE1ELSQ_1EEEEEENS4_6LayoutINS5_IJSB_SC_SC_EEENS5_IJSC_NSA_ILi0EEESV_EEEEENS5_IJNS4_10UnderscoreESY_SY_EEEEENS4_23SM90_TMA_LOAD_MULTICASTENS4_14ComposedLayoutINS4_7SwizzleILi2ELi4ELi3EEENS4_18smem_ptr_flag_bitsILi8EEENST_INS5_IJNSA_ILi8EEESH_EEENS5_IJSH_SC_EEEEEEEvNS4_8identityES11_S1B_vS1C_EENS_8epilogue10collective6detail29Sm90TmaWarpSpecializedAdapterINS1F_15DefaultEpilogueISJ_SK_SK_NS1E_6thread17LinearCombinationISJ_Li1EffLNS1J_9ScaleType4KindE0ELNS_15FloatRoundStyleE2ESJ_EENS1_15EpilogueDefaultEEEEEvvEEEEvNT_6ParamsE,"ax",@progbits
	.align	128
.text._ZN7cutlass13device_kernelINS_4gemm6kernel13GemmUniversalIN4cute5tupleIJiiiiEEENS1_10collective13CollectiveMmaINS1_37MainloopSm90TmaGmmaWarpSpecializedFP8ILi3ENS5_IJNS4_1CILi2EEESB_NSA_ILi1EEEEEENS1_35KernelTmaWarpSpecializedCooperativeEEENS5_IJNSA_ILi256EEENSA_ILi64EEESH_EEENS_12float_e5m2_tENS5_IJlSC_lEEESJ_SK_NS4_8TiledMMAINS4_8MMA_AtomIJNS4_4SM904GMMA30MMA_64x64x32_F32E5M2E5M2_SS_TNILNSO_7ScaleInE1ELSQ_1EEEEEENS4_6LayoutINS5_IJSB_SC_SC_EEENS5_IJSC_NSA_ILi0EEESV_EEEEENS5_IJNS4_10UnderscoreESY_SY_EEEEENS4_23SM90_TMA_LOAD_MULTICASTENS4_14ComposedLayoutINS4_7SwizzleILi2ELi4ELi3EEENS4_18smem_ptr_flag_bitsILi8EEENST_INS5_IJNSA_ILi8EEESH_EEENS5_IJSH_SC_EEEEEEEvNS4_8identityES11_S1B_vS1C_EENS_8epilogue10collective6detail29Sm90TmaWarpSpecializedAdapterINS1F_15DefaultEpilogueISJ_SK_SK_NS1E_6thread17LinearCombinationISJ_Li1EffLNS1J_9ScaleType4KindE0ELNS_15FloatRoundStyleE2ESJ_EENS1_15EpilogueDefaultEEEEEvvEEEEvNT_6ParamsE:
        .type           _ZN7cutlass13device_kernelINS_4gemm6kernel13GemmUniversalIN4cute5tupleIJiiiiEEENS1_10collective13CollectiveMmaINS1_37MainloopSm90TmaGmmaWarpSpecializedFP8ILi3ENS5_IJNS4_1CILi2EEESB_NSA_ILi1EEEEEENS1_35KernelTmaWarpSpecializedCooperativeEEENS5_IJNSA_ILi256EEENSA_ILi64EEESH_EEENS_12float_e5m2_tENS5_IJlSC_lEEESJ_SK_NS4_8TiledMMAINS4_8MMA_AtomIJNS4_4SM904GMMA30MMA_64x64x32_F32E5M2E5M2_SS_TNILNSO_7ScaleInE1ELSQ_1EEEEEENS4_6LayoutINS5_IJSB_SC_SC_EEENS5_IJSC_NSA_ILi0EEESV_EEEEENS5_IJNS4_10UnderscoreESY_SY_EEEEENS4_23SM90_TMA_LOAD_MULTICASTENS4_14ComposedLayoutINS4_7SwizzleILi2ELi4ELi3EEENS4_18smem_ptr_flag_bitsILi8EEENST_INS5_IJNSA_ILi8EEESH_EEENS5_IJSH_SC_EEEEEEEvNS4_8identityES11_S1B_vS1C_EENS_8epilogue10collective6detail29Sm90TmaWarpSpecializedAdapterINS1F_15DefaultEpilogueISJ_SK_SK_NS1E_6thread17LinearCombinationISJ_Li1EffLNS1J_9ScaleType4KindE0ELNS_15FloatRoundStyleE2ESJ_EENS1_15EpilogueDefaultEEEEEvvEEEEvNT_6ParamsE,@function
        .size           _ZN7cutlass13device_kernelINS_4gemm6kernel13GemmUniversalIN4cute5tupleIJiiiiEEENS1_10collective13CollectiveMmaINS1_37MainloopSm90TmaGmmaWarpSpecializedFP8ILi3ENS5_IJNS4_1CILi2EEESB_NSA_ILi1EEEEEENS1_35KernelTmaWarpSpecializedCooperativeEEENS5_IJNSA_ILi256EEENSA_ILi64EEESH_EEENS_12float_e5m2_tENS5_IJlSC_lEEESJ_SK_NS4_8TiledMMAINS4_8MMA_AtomIJNS4_4SM904GMMA30MMA_64x64x32_F32E5M2E5M2_SS_TNILNSO_7ScaleInE1ELSQ_1EEEEEENS4_6LayoutINS5_IJSB_SC_SC_EEENS5_IJSC_NSA_ILi0EEESV_EEEEENS5_IJNS4_10UnderscoreESY_SY_EEEEENS4_23SM90_TMA_LOAD_MULTICASTENS4_14ComposedLayoutINS4_7SwizzleILi2ELi4ELi3EEENS4_18smem_ptr_flag_bitsILi8EEENST_INS5_IJNSA_ILi8EEESH_EEENS5_IJSH_SC_EEEEEEEvNS4_8identityES11_S1B_vS1C_EENS_8epilogue10collective6detail29Sm90TmaWarpSpecializedAdapterINS1F_15DefaultEpilogueISJ_SK_SK_NS1E_6thread17LinearCombinationISJ_Li1EffLNS1J_9ScaleType4KindE0ELNS_15FloatRoundStyleE2ESJ_EENS1_15EpilogueDefaultEEEEEvvEEEEvNT_6ParamsE,(.L_x_204 - _ZN7cutlass13device_kernelINS_4gemm6kernel13GemmUniversalIN4cute5tupleIJiiiiEEENS1_10collective13CollectiveMmaINS1_37MainloopSm90TmaGmmaWarpSpecializedFP8ILi3ENS5_IJNS4_1CILi2EEESB_NSA_ILi1EEEEEENS1_35KernelTmaWarpSpecializedCooperativeEEENS5_IJNSA_ILi256EEENSA_ILi64EEESH_EEENS_12float_e5m2_tENS5_IJlSC_lEEESJ_SK_NS4_8TiledMMAINS4_8MMA_AtomIJNS4_4SM904GMMA30MMA_64x64x32_F32E5M2E5M2_SS_TNILNSO_7ScaleInE1ELSQ_1EEEEEENS4_6LayoutINS5_IJSB_SC_SC_EEENS5_IJSC_NSA_ILi0EEESV_EEEEENS5_IJNS4_10UnderscoreESY_SY_EEEEENS4_23SM90_TMA_LOAD_MULTICASTENS4_14ComposedLayoutINS4_7SwizzleILi2ELi4ELi3EEENS4_18smem_ptr_flag_bitsILi8EEENST_INS5_IJNSA_ILi8EEESH_EEENS5_IJSH_SC_EEEEEEEvNS4_8identityES11_S1B_vS1C_EENS_8epilogue10collective6detail29Sm90TmaWarpSpecializedAdapterINS1F_15DefaultEpilogueISJ_SK_SK_NS1E_6thread17LinearCombinationISJ_Li1EffLNS1J_9ScaleType4KindE0ELNS_15FloatRoundStyleE2ESJ_EENS1_15EpilogueDefaultEEEEEvvEEEEvNT_6ParamsE)
        .other          _ZN7cutlass13device_kernelINS_4gemm6kernel13GemmUniversalIN4cute5tupleIJiiiiEEENS1_10collective13CollectiveMmaINS1_37MainloopSm90TmaGmmaWarpSpecializedFP8ILi3ENS5_IJNS4_1CILi2EEESB_NSA_ILi1EEEEEENS1_35KernelTmaWarpSpecializedCooperativeEEENS5_IJNSA_ILi256EEENSA_ILi64EEESH_EEENS_12float_e5m2_tENS5_IJlSC_lEEESJ_SK_NS4_8TiledMMAINS4_8MMA_AtomIJNS4_4SM904GMMA30MMA_64x64x32_F32E5M2E5M2_SS_TNILNSO_7ScaleInE1ELSQ_1EEEEEENS4_6LayoutINS5_IJSB_SC_SC_EEENS5_IJSC_NSA_ILi0EEESV_EEEEENS5_IJNS4_10UnderscoreESY_SY_EEEEENS4_23SM90_TMA_LOAD_MULTICASTENS4_14ComposedLayoutINS4_7SwizzleILi2ELi4ELi3EEENS4_18smem_ptr_flag_bitsILi8EEENST_INS5_IJNSA_ILi8EEESH_EEENS5_IJSH_SC_EEEEEEEvNS4_8identityES11_S1B_vS1C_EENS_8epilogue10collective6detail29Sm90TmaWarpSpecializedAdapterINS1F_15DefaultEpilogueISJ_SK_SK_NS1E_6thread17LinearCombinationISJ_Li1EffLNS1J_9ScaleType4KindE0ELNS_15FloatRoundStyleE2ESJ_EENS1_15EpilogueDefaultEEEEEvvEEEEvNT_6ParamsE,@"STO_CUDA_ENTRY STV_DEFAULT"
_ZN7cutlass13device_kernelINS_4gemm6kernel13GemmUniversalIN4cute5tupleIJiiiiEEENS1_10collective13CollectiveMmaINS1_37MainloopSm90TmaGmmaWarpSpecializedFP8ILi3ENS5_IJNS4_1CILi2EEESB_NSA_ILi1EEEEEENS1_35KernelTmaWarpSpecializedCooperativeEEENS5_IJNSA_ILi256EEENSA_ILi64EEESH_EEENS_12float_e5m2_tENS5_IJlSC_lEEESJ_SK_NS4_8TiledMMAINS4_8MMA_AtomIJNS4_4SM904GMMA30MMA_64x64x32_F32E5M2E5M2_SS_TNILNSO_7ScaleInE1ELSQ_1EEEEEENS4_6LayoutINS5_IJSB_SC_SC_EEENS5_IJSC_NSA_ILi0EEESV_EEEEENS5_IJNS4_10UnderscoreESY_SY_EEEEENS4_23SM90_TMA_LOAD_MULTICASTENS4_14ComposedLayoutINS4_7SwizzleILi2ELi4ELi3EEENS4_18smem_ptr_flag_bitsILi8EEENST_INS5_IJNSA_ILi8EEESH_EEENS5_IJSH_SC_EEEEEEEvNS4_8identityES11_S1B_vS1C_EENS_8epilogue10collective6detail29Sm90TmaWarpSpecializedAdapterINS1F_15DefaultEpilogueISJ_SK_SK_NS1E_6thread17LinearCombinationISJ_Li1EffLNS1J_9ScaleType4KindE0ELNS_15FloatRoundStyleE2ESJ_EENS1_15EpilogueDefaultEEEEEvvEEEEvNT_6ParamsE:
[----:B------:R-:W-:Y:S01]  /*0000*/  LDC R1, c[0x0][0x28] ;  /* 0x00000a00ff017b82 */ /* 0x000fe20000000800 */
[----:B------:R-:W0:Y:S01]  /*0010*/  S2R R0, SR_TID.X ;  /* 0x0000000000007919 */ /* 0x000e220000002100 */
[----:B------:R-:W-:Y:S01]  /*0020*/  ELECT P0, URZ, PT ;  /* 0x00000000003f782f */ /* 0x000fe20003800000 */
[----:B------:R-:W-:Y:S01]  /*0030*/  BSSY B0, `(.L_x_0) ;  /* 0x000000f000007945 */ /* 0x000fe20003800000 */
[--C-:B0-----:R-:W-:Y:S02]  /*0040*/  SHF.R.U32.HI R2, RZ, 0x5, R0.reuse ;  /* 0x00000005ff027819 */ /* 0x101fe40000011600 */
[----:B------:R-:W-:-:S03]  /*0050*/  SHF.R.U32.HI R3, RZ, 0x7, R0 ;  /* 0x00000007ff037819 */ /* 0x000fc60000011600 */
[----:B------:R-:W0:Y:S04]  /*0060*/  SHFL.IDX PT, R7, R2, RZ, 0x1f ;  /* 0x00001fff02077589 */ /* 0x000e2800000e0000 */
[----:B------:R-:W1:Y:S01]  /*0070*/  SHFL.IDX PT, R3, R3, RZ, 0x1f ;  /* 0x00001fff03037589 */ /* 0x000e6200000e0000 */
[----:B0-----:R-:W-:-:S13]  /*0080*/  ISETP.NE.OR P0, PT, R7, RZ, !P0 ;  /* 0x000000ff0700720c */ /* 0x001fda0004705670 */
[----:B-1----:R-:W-:Y:S05]  /*0090*/  @P0 BRA `(.L_x_1) ;  /* 0x0000000000200947 */ /* 0x002fea0003800000 */
[----:B------:R-:W-:Y:S02]  /*00a0*/  ULDC.64 UR4, c[0x0][0x198] ;  /* 0x0000660000047ab9 */ /* 0x000fe40000000a00 */
[----:B------:R-:W-:Y:S02]  /*00b0*/  UIADD3 UR6, UP0, UR4, 0xf0, URZ ;  /* 0x000000f004067890 */ /* 0x000fe4000ff1e03f */
[----:B------:R-:W-:Y:S02]  /*00c0*/  UIADD3 UR4, UP1, UR4, 0x1f0, URZ ;  /* 0x000001f004047890 */ /* 0x000fe4000ff3e03f */
[----:B------:R-:W-:Y:S02]  /*00d0*/  UIADD3.X UR7, URZ, UR5, URZ, UP0, !UPT ;  /* 0x000000053f077290 */ /* 0x000fe400087fe43f */
[----:B------:R-:W-:-:S07]  /*00e0*/  UIADD3.X UR5, URZ, UR5, URZ, UP1, !UPT ;  /* 0x000000053f057290 */ /* 0x000fce0008ffe43f */
[----:B------:R0:W-:Y:S02]  /*00f0*/  UTMACCTL.PF [UR6] ;  /* 0x00000000060079b9 */ /* 0x0001e40008040000 */
[----:B------:R0:W-:Y:S02]  /*0100*/  UTMACCTL.PF [UR4] ;  /* 0x00000000040079b9 */ /* 0x0001e40008040000 */
[----:B0-----:R-:W-:Y:S01]  /*0110*/  NOP ;  /* 0x0000000000007918 */ /* 0x001fe20000000000 */
.L_x_1:
[----:B------:R-:W-:Y:S05]  /*0120*/  BSYNC B0 ;  /* 0x0000000000007941 */ /* 0x000fea0003800000 */
.L_x_0:
[----:B------:R-:W0:Y:S02]  /*0130*/  SHFL.IDX PT, R4, R2, RZ, 0x1f ;  /* 0x00001fff02047589 */ /* 0x000e2400000e0000 */
[----:B0-----:R-:W-:-:S13]  /*0140*/  ISETP.NE.AND P0, PT, R4, RZ, PT ;  /* 0x000000ff0400720c */ /* 0x001fda0003f05270 */
[----:B------:R-:W-:Y:S05]  /*0150*/  @P0 BRA `(.L_x_2) ;  /* 0x0000000000500947 */ /* 0x000fea0003800000 */
[----:B------:R-:W0:Y:S01]  /*0160*/  S2UR UR8, SR_CgaCtaId ;  /* 0x00000000000879c3 */ /* 0x000e220000008800 */
[----:B------:R-:W-:Y:S01]  /*0170*/  UMOV UR4, 0x400 ;  /* 0x0000040000047882 */ /* 0x000fe20000000000 */
[----:B------:R-:W-:Y:S01]  /*0180*/  UMOV UR5, 0x1 ;  /* 0x0000000100057882 */ /* 0x000fe20000000000 */
[----:B------:R-:W-:Y:S01]  /*0190*/  UMOV UR6, 0x6 ;  /* 0x0000000600067882 */ /* 0x000fe20000000000 */
[----:B------:R-:W-:Y:S01]  /*01a0*/  ELECT P0, URZ, PT ;  /* 0x00000000003f782f */ /* 0x000fe20003800000 */
[----:B------:R-:W-:-:S04]  /*01b0*/  UIADD3 UR6, -UR6, 0x100000, URZ ;  /* 0x0010000006067890 */ /* 0x000fc8000fffe13f */
[----:B------:R-:W-:Y:S02]  /*01c0*/  USHF.L.U32 UR7, UR6, 0xb, URZ ;  /* 0x0000000b06077899 */ /* 0x000fe4000800063f */
[----:B------:R-:W-:Y:S02]  /*01d0*/  USHF.L.U32 UR6, UR6, 0x1, URZ ;  /* 0x0000000106067899 */ /* 0x000fe4000800063f */
[----:B0-----:R-:W-:Y:S02]  /*01e0*/  ULEA UR8, UR8, UR4, 0x18 ;  /* 0x0000000408087291 */ /* 0x001fe4000f8ec03f */
[----:B------:R-:W-:-:S04]  /*01f0*/  UIADD3 UR4, -UR5, 0x100000, URZ ;  /* 0x0010000005047890 */ /* 0x000fc8000fffe13f */
[----:B------:R-:W-:Y:S02]  /*0200*/  USHF.L.U32 UR5, UR4, 0xb, URZ ;  /* 0x0000000b04057899 */ /* 0x000fe4000800063f */
[----:B------:R-:W-:Y:S01]  /*0210*/  USHF.L.U32 UR4, UR4, 0x1, URZ ;  /* 0x0000000104047899 */ /* 0x000fe2000800063f */
[----:B------:R-:W0:Y:S11]  /*0220*/  FENCE.VIEW.ASYNC.S ;  /* 0x00000000000073c6 */ /* 0x000e360000000000 */
[----:B0-----:R0:W1:Y:S01]  /*0230*/  SYNCS.EXCH.64 URZ, [UR8], UR4 ;  /* 0x00000004083f75b2 */ /* 0x0010620008000100 */
[----:B------:R0:W2:Y:S01]  /*0240*/  SYNCS.EXCH.64 URZ, [UR8+0x18], UR6 ;  /* 0x00001806083f75b2 */ /* 0x0000a20008000100 */
[----:B------:R0:W3:Y:S01]  /*0250*/  SYNCS.EXCH.64 URZ, [UR8+0x8], UR4 ;  /* 0x00000804083f75b2 */ /* 0x0000e20008000100 */
[----:B------:R0:W4:Y:S01]  /*0260*/  SYNCS.EXCH.64 URZ, [UR8+0x20], UR6 ;  /* 0x00002006083f75b2 */ /* 0x0001220008000100 */
[----:B------:R0:W0:Y:S01]  /*0270*/  SYNCS.EXCH.64 URZ, [UR8+0x10], UR4 ;  /* 0x00001004083f75b2 */ /* 0x0000220008000100 */
[----:B------:R0:W0:Y:S01]  /*0280*/  SYNCS.EXCH.64 URZ, [UR8+0x28], UR6 ;  /* 0x00002806083f75b2 */ /* 0x0000220008000100 */
[----:B------:R-:W-:Y:S01]  /*0290*/  NOP ;  /* 0x0000000000007918 */ /* 0x000fe20000000000 */
.L_x_2:
[----:B------:R-:W-:Y:S01]  /*02a0*/  SHF.R.S32.HI R5, RZ, 0x1f, R0 ;  /* 0x0000001fff057819 */ /* 0x000fe20000011400 */
[----:B------:R-:W5:Y:S01]  /*02b0*/  SHFL.IDX PT, R2, R2, RZ, 0x1f ;  /* 0x00001fff02027589 */ /* 0x000f6200000e0000 */
[----:B0-----:R-:W0:Y:S01]  /*02c0*/  S2UR UR8, SR_CTAID.X ;  /* 0x00000000000879c3 */ /* 0x001e220000002500 */
[----:B------:R-:W-:Y:S02]  /*02d0*/  ELECT P0, URZ, PT ;  /* 0x00000000003f782f */ /* 0x000fe40003800000 */
[----:B------:R-:W-:Y:S01]  /*02e0*/  LEA.HI R5, R5, R0, RZ, 0x7 ;  /* 0x0000000005057211 */ /* 0x000fe200078f38ff */
[----:B------:R-:W1:Y:S01]  /*02f0*/  S2R R8, SR_CTAID.Y ;  /* 0x0000000000087919 */ /* 0x000e620000002600 */
[----:B------:R-:W-:Y:S01]  /*0300*/  SHF.R.S32.HI R11, RZ, 0x1f, R4 ;  /* 0x0000001fff0b7819 */ /* 0x000fe20000011404 */
[----:B------:R-:W-:Y:S01]  /*0310*/  ULDC UR4, c[0x0][0x150] ;  /* 0x0000540000047ab9 */ /* 0x000fe20000000800 */
[----:B------:R-:W-:Y:S01]  /*0320*/  LOP3.LUT R5, R5, 0xffffff80, RZ, 0xc0, !PT ;  /* 0xffffff8005057812 */ /* 0x000fe200078ec0ff */
[----:B------:R-:W-:Y:S01]  /*0330*/  VIADD R16, R3, 0xffffffff ;  /* 0xffffffff03107836 */ /* 0x000fe20000000000 */
[----:B------:R-:W-:Y:S01]  /*0340*/  LEA.HI R11, R11, R4, RZ, 0x2 ;  /* 0x000000040b0b7211 */ /* 0x000fe200078f10ff */
[----:B------:R-:W2:Y:S01]  /*0350*/  LDC R12, c[0x0][0x144] ;  /* 0x00005100ff0c7b82 */ /* 0x000ea20000000800 */
[----:B------:R-:W-:Y:S01]  /*0360*/  NOP ;  /* 0x0000000000007918 */ /* 0x000fe20000000000 */
[----:B------:R-:W-:Y:S01]  /*0370*/  IMAD.IADD R6, R0, 0x1, -R5 ;  /* 0x0000000100067824 */ /* 0x000fe200078e0a05 */
[----:B------:R-:W-:Y:S01]  /*0380*/  LOP3.LUT R11, R11, 0x3ffffffc, RZ, 0xc0, !PT ;  /* 0x3ffffffc0b0b7812 */ /* 0x000fe200078ec0ff */
[----:B------:R-:W-:Y:S01]  /*0390*/  NOP ;  /* 0x0000000000007918 */ /* 0x000fe20000000000 */
[----:B------:R-:W-:-:S02]  /*03a0*/  ISETP.NE.AND P4, PT, R3, RZ, PT ;  /* 0x000000ff0300720c */ /* 0x000fc40003f85270 */
[----:B------:R-:W-:Y:S01]  /*03b0*/  SHF.R.S32.HI R5, RZ, 0x1f, R6 ;  /* 0x0000001fff057819 */ /* 0x000fe20000011406 */
[----:B------:R-:W-:Y:S01]  /*03c0*/  IMAD.IADD R4, R4, 0x1, -R11 ;  /* 0x0000000104047824 */ /* 0x000fe200078e0a0b */
[----:B------:R-:W3:Y:S01]  /*03d0*/  LDC R14, c[0x0][0x140] ;  /* 0x00005000ff0e7b82 */ /* 0x000ee20000000800 */
[----:B------:R-:W-:Y:S02]  /*03e0*/  ISETP.GE.U32.AND P6, PT, R16, 0x2, PT ;  /* 0x000000021000780c */ /* 0x000fe40003fc6070 */
[----:B------:R-:W-:Y:S02]  /*03f0*/  LEA.HI R5, R5, R6, RZ, 0x3 ;  /* 0x0000000605057211 */ /* 0x000fe400078f18ff */
[----:B-----5:R-:W-:Y:S02]  /*0400*/  ISETP.NE.OR P0, PT, R2, RZ, !P0 ;  /* 0x000000ff0200720c */ /* 0x020fe40004705670 */
[--C-:B------:R-:W-:Y:S01]  /*0410*/  SHF.R.S32.HI R2, RZ, 0x3, R5.reuse ;  /* 0x00000003ff027819 */ /* 0x100fe20000011405 */
[----:B------:R-:W5:Y:S01]  /*0420*/  LDC R13, c[0x0][0x148] ;  /* 0x00005200ff0d7b82 */ /* 0x000f620000000800 */
[----:B------:R-:W-:-:S02]  /*0430*/  SHF.R.S32.HI R5, RZ, 0x1f, R5 ;  /* 0x0000001fff057819 */ /* 0x000fc40000011405 */
[----:B0-----:R-:W-:Y:S02]  /*0440*/  I2FP.F32.U32 R10, UR8 ;  /* 0x00000008000a7c45 */ /* 0x001fe40008201000 */
[----:B------:R-:W-:-:S03]  /*0450*/  LEA.HI R5, R5, R2, RZ, 0x2 ;  /* 0x0000000205057211 */ /* 0x000fc600078f10ff */
[----:B------:R-:W-:Y:S01]  /*0460*/  FMUL R10, R10, UR4 ;  /* 0x000000040a0a7c20 */ /* 0x000fe20008400000 */
[----:B------:R-:W-:Y:S01]  /*0470*/  LOP3.LUT R5, R5, 0xfffffffc, RZ, 0xc0, !PT ;  /* 0xfffffffc05057812 */ /* 0x000fe200078ec0ff */
[----:B------:R-:W-:Y:S01]  /*0480*/  VOTEU.ALL UP0, P0 ;  /* 0x00000000003f7886 */ /* 0x000fe20000000000 */
[----:B-1----:R-:W-:Y:S01]  /*0490*/  I2FP.F32.U32 R11, R8 ;  /* 0x00000008000b7245 */ /* 0x002fe20000201000 */
[----:B------:R-:W-:Y:S01]  /*04a0*/  ULDC UR4, c[0x0][0x154] ;  /* 0x0000550000047ab9 */ /* 0x000fe20000000800 */
[----:B------:R-:W-:Y:S01]  /*04b0*/  VOTEU.ALL UP1, P0 ;  /* 0x00000000003f7886 */ /* 0x000fe20000020000 */
[----:B------:R-:W0:Y:S01]  /*04c0*/  F2I.U32.TRUNC.NTZ R10, R10 ;  /* 0x0000000a000a7305 */ /* 0x000e22000020f000 */
[----:B------:R-:W-:Y:S01]  /*04d0*/  IMAD.IADD R5, R2, 0x1, -R5 ;  /* 0x0000000102057824 */ /* 0x000fe200078e0a05 */
[----:B------:R-:W1:Y:S01]  /*04e0*/  @!UP0 S2UR UR7, SR_CgaCtaId ;  /* 0x00000000000789c3 */ /* 0x000e620000008800 */
[----:B------:R-:W-:Y:S01]  /*04f0*/  @!UP0 UMOV UR6, 0x400 ;  /* 0x0000040000068882 */ /* 0x000fe20000000000 */
[----:B---3--:R-:W-:Y:S01]  /*0500*/  ISETP.EQ.U32.AND P2, PT, R14, 0x1, PT ;  /* 0x000000010e00780c */ /* 0x008fe20003f42070 */
[----:B------:R-:W-:-:S05]  /*0510*/  IMAD R5, R4, 0x4, R5 ;  /* 0x0000000404057824 */ /* 0x000fca00078e0205 */
[----:B------:R-:W-:-:S04]  /*0520*/  LEA.HI R2, R5, R5, RZ, 0x1 ;  /* 0x0000000505027211 */ /* 0x000fc800078f08ff */
[----:B------:R-:W-:Y:S01]  /*0530*/  LOP3.LUT R4, R2, 0xfffffffe, RZ, 0xc0, !PT ;  /* 0xfffffffe02047812 */ /* 0x000fe200078ec0ff */
[----:B0-----:R-:W-:Y:S02]  /*0540*/  IMAD.MOV R15, RZ, RZ, -R10 ;  /* 0x000000ffff0f7224 */ /* 0x001fe400078e0a0a */
[----:B------:R-:W-:Y:S01]  /*0550*/  FMUL R10, R11, UR4 ;  /* 0x000000040b0a7c20 */ /* 0x000fe20008400000 */
[----:B------:R-:W-:Y:S01]  /*0560*/  SHF.R.S32.HI R2, RZ, 0x1f, R7 ;  /* 0x0000001fff027819 */ /* 0x000fe20000011407 */
[----:B------:R-:W-:Y:S01]  /*0570*/  UMOV UR4, 0x20 ;  /* 0x0000002000047882 */ /* 0x000fe20000000000 */
[----:B--2---:R-:W-:Y:S01]  /*0580*/  IMAD R12, R12, R15, UR8 ;  /* 0x000000080c0c7e24 */ /* 0x004fe2000f8e020f */
[----:B------:R-:W-:-:S04]  /*0590*/  @!UP0 UIADD3 UR4, -UR4, 0x100000, URZ ;  /* 0x0010000004048890 */ /* 0x000fc8000fffe13f */
[----:B------:R-:W-:Y:S02]  /*05a0*/  @!UP0 USHF.L.U32 UR5, UR4, 0xb, URZ ;  /* 0x0000000b04058899 */ /* 0x000fe4000800063f */
[----:B------:R-:W-:Y:S01]  /*05b0*/  @!UP0 USHF.L.U32 UR4, UR4, 0x1, URZ ;  /* 0x0000000104048899 */ /* 0x000fe2000800063f */
[C---:B------:R-:W-:Y:S01]  /*05c0*/  IMAD.IADD R11, R5.reuse, 0x1, -R4 ;  /* 0x00000001050b7824 */ /* 0x040fe200078e0a04 */
[----:B------:R-:W0:Y:S01]  /*05d0*/  F2I.U32.TRUNC.NTZ R10, R10 ;  /* 0x0000000a000a7305 */ /* 0x000e22000020f000 */
[----:B------:R-:W-:Y:S01]  /*05e0*/  LEA.HI R2, R2, R7, RZ, 0x2 ;  /* 0x0000000702027211 */ /* 0x000fe200078f10ff */
[----:B------:R-:W-:Y:S02]  /*05f0*/  IMAD.SHL.U32 R4, R5, 0x4, RZ ;  /* 0x0000000405047824 */ /* 0x000fe400078e00ff */
[----:B------:R-:W-:Y:S01]  /*0600*/  ISETP.NE.AND P3, PT, R11, R12, PT ;  /* 0x0000000c0b00720c */ /* 0x000fe20003f65270 */
[----:B-1----:R-:W-:Y:S01]  /*0610*/  @!UP0 ULEA UR6, UR7, UR6, 0x18 ;  /* 0x0000000607068291 */ /* 0x002fe2000f8ec03f */
[----:B------:R-:W-:Y:S01]  /*0620*/  LOP3.LUT R2, R2, 0xfffffffc, RZ, 0xc0, !PT ;  /* 0xfffffffc02027812 */ /* 0x000fe200078ec0ff */
[----:B------:R-:W-:Y:S01]  /*0630*/  VOTEU.ALL UP0, P0 ;  /* 0x00000000003f7886 */ /* 0x000fe20000000000 */
[----:B------:R-:W-:-:S02]  /*0640*/  LOP3.LUT R5, R5, 0xc, R4, 0x78, !PT ;  /* 0x0000000c05057812 */ /* 0x000fc400078e7804 */
[----:B------:R-:W-:Y:S01]  /*0650*/  LOP3.LUT P0, RZ, R6, 0x7, RZ, 0xc0, !PT ;  /* 0x0000000706ff7812 */ /* 0x000fe2000780c0ff */
[----:B------:R-:W-:Y:S02]  /*0660*/  IMAD.IADD R7, R7, 0x1, -R2 ;  /* 0x0000000107077824 */ /* 0x000fe400078e0a02 */
[----:B------:R-:W-:Y:S01]  /*0670*/  IMAD.MOV.U32 R6, RZ, RZ, 0x1 ;  /* 0x00000001ff067424 */ /* 0x000fe200078e00ff */
[----:B------:R-:W-:Y:S01]  /*0680*/  ISETP.LT.U32.AND P0, PT, R5, 0x4, !P0 ;  /* 0x000000040500780c */ /* 0x000fe20004701070 */
[----:B0-----:R-:W-:Y:S01]  /*0690*/  IMAD.MOV R20, RZ, RZ, -R10 ;  /* 0x000000ffff147224 */ /* 0x001fe200078e0a0a */
[----:B------:R-:W-:Y:S01]  /*06a0*/  ISETP.NE.AND P1, PT, R7, 0x3, PT ;  /* 0x000000030700780c */ /* 0x000fe20003f25270 */
[----:B------:R-:W0:Y:S02]  /*06b0*/  FENCE.VIEW.ASYNC.S ;  /* 0x00000000000073c6 */ /* 0x000e240000000000 */
[----:B0-----:R0:W1:Y:S01]  /*06c0*/  @!UP0 SYNCS.EXCH.64 URZ, [UR6+0x40], UR4 ;  /* 0x00004004063f85b2 */ /* 0x0010620008000100 */
[----:B------:R-:W-:Y:S01]  /*06d0*/  @P3 LEA.HI R2, R5, R5, RZ, 0x1 ;  /* 0x0000000505023211 */ /* 0x000fe200078f08ff */
[----:B-----5:R-:W-:Y:S01]  /*06e0*/  IMAD R11, R13, R20, R8 ;  /* 0x000000140d0b7224 */ /* 0x020fe200078e0208 */
[----:B------:R-:W-:-:S02]  /*06f0*/  ISETP.EQ.OR P1, PT, R7, RZ, !P1 ;  /* 0x000000ff0700720c */ /* 0x000fc40004f22670 */
[----:B------:R-:W-:Y:S02]  /*0700*/  @P3 SHF.R.S32.HI R2, RZ, 0x1, R2 ;  /* 0x00000001ff023819 */ /* 0x000fe40000011402 */
[----:B------:R-:W-:Y:S02]  /*0710*/  ISETP.EQ.AND P1, PT, R3, RZ, P1 ;  /* 0x000000ff0300720c */ /* 0x000fe40000f22270 */
[----:B------:R-:W-:Y:S02]  /*0720*/  @P3 ISETP.NE.AND P5, PT, R2, R11, PT ;  /* 0x0000000b0200320c */ /* 0x000fe40003fa5270 */
[----:B------:R-:W-:Y:S02]  /*0730*/  SEL R3, RZ, 0x1, !P0 ;  /* 0x00000001ff037807 */ /* 0x000fe40004000000 */
[----:B------:R-:W-:Y:S02]  /*0740*/  @P3 SEL R6, RZ, 0x1, P5 ;  /* 0x00000001ff063807 */ /* 0x000fe40002800000 */
[----:B------:R-:W-:Y:S01]  /*0750*/  SEL R4, RZ, 0x1, !P1 ;  /* 0x00000001ff047807 */ /* 0x000fe20004800000 */
[----:B------:R0:W2:Y:S01]  /*0760*/  @!UP1 SYNCS.EXCH.64 URZ, [UR6+0x48], UR4 ;  /* 0x00004804063f95b2 */ /* 0x0000a20008000100 */
[----:B------:R-:W-:Y:S01]  /*0770*/  LOP3.LUT R6, R6, R3, RZ, 0xc0, !PT ;  /* 0x0000000306067212 */ /* 0x000fe200078ec0ff */
[----:B------:R-:W-:Y:S01]  /*0780*/  NOP ;  /* 0x0000000000007918 */ /* 0x000fe20000000000 */
[----:B------:R-:W-:Y:S01]  /*0790*/  SEL R4, R4, 0x2, P6 ;  /* 0x0000000204047807 */ /* 0x000fe20003000000 */
[----:B------:R-:W-:Y:S06]  /*07a0*/  @!P2 BRA `(.L_x_3) ;  /* 0x000000000008a947 */ /* 0x000fec0003800000 */
[----:B-12-4-:R-:W-:Y:S01]  /*07b0*/  UCGABAR_ARV ;  /* 0x00000000000079c7 */ /* 0x016fe20008000000 */
[----:B------:R-:W-:Y:S05]  /*07c0*/  BRA `(.L_x_4) ;  /* 0x0000000000047947 */ /* 0x000fea0003800000 */
.L_x_3:
[----:B-12-4-:R-:W-:Y:S01]  /*07d0*/  NOP ;  /* 0x0000000000007918 */ /* 0x016fe20000000000 */
.L_x_4:
[----:B------:R-:W1:Y:S01]  /*07e0*/  LDC R2, c[0x0][0x65c] ;  /* 0x00019700ff027b82 */ /* 0x000e620000000800 */
[----:B------:R-:W-:Y:S01]  /*07f0*/  IMAD.MOV.U32 R3, RZ, RZ, RZ ;  /* 0x000000ffff037224 */ /* 0x000fe200078e00ff */
[----:B-1----:R-:W-:Y:S01]  /*0800*/  ISETP.NE.AND P3, PT, R2, 0x1, PT ;  /* 0x000000010200780c */ /* 0x002fe20003f65270 */
[----:B------:R-:W-:-:S12]  /*0810*/  IMAD.U32 R2, RZ, RZ, UR8 ;  /* 0x00000008ff027e24 */ /* 0x000fd8000f8e00ff */
[----:B------:R-:W1:Y:S01]  /*0820*/  @P3 LDC R15, c[0x0][0x10] ;  /* 0x00000400ff0f3b82 */ /* 0x000e620000000800 */
[----:B------:R-:W-:Y:S02]  /*0830*/  @P3 IMAD.MOV.U32 R9, RZ, RZ, RZ ;  /* 0x000000ffff093224 */ /* 0x000fe400078e00ff */
[----:B------:R-:W-:-:S05]  /*0840*/  @P3 IMAD.MOV.U32 R17, RZ, RZ, RZ ;  /* 0x000000ffff113224 */ /* 0x000fca00078e00ff */
[----:B------:R-:W2:Y:S01]  /*0850*/  @!P3 LDC R11, c[0x0][0xc] ;  /* 0x00000300ff0bbb82 */ /* 0x000ea20000000800 */
[----:B-1----:R-:W-:-:S04]  /*0860*/  @P3 IMAD.WIDE.U32 R14, R15, UR8, R8 ;  /* 0x000000080f0e3c25 */ /* 0x002fc8000f8e0008 */
[----:B--2---:R-:W-:-:S04]  /*0870*/  @!P3 IMAD.WIDE.U32 R10, R8, R11, R2 ;  /* 0x0000000b080ab225 */ /* 0x004fc800078e0002 */
[----:B------:R-:W-:Y:S02]  /*0880*/  @P3 IMAD.MOV.U32 R2, RZ, RZ, R14 ;  /* 0x000000ffff023224 */ /* 0x000fe400078e000e */
[----:B------:R-:W-:Y:S02]  /*0890*/  @P3 IMAD.IADD R3, R15, 0x1, R17 ;  /* 0x000000010f033824 */ /* 0x000fe400078e0211 */
[----:B------:R-:W-:Y:S02]  /*08a0*/  @!P3 IMAD.MOV.U32 R2, RZ, RZ, R10 ;  /* 0x000000ffff02b224 */ /* 0x000fe400078e000a */
[----:B------:R-:W-:Y:S01]  /*08b0*/  @!P3 IMAD.MOV.U32 R3, RZ, RZ, R11 ;  /* 0x000000ffff03b224 */ /* 0x000fe200078e000b */
[----:B------:R-:W-:Y:S06]  /*08c0*/  @!P2 BRA `(.L_x_5) ;  /* 0x00000000000ca947 */ /* 0x000fec0003800000 */
[----:B------:R-:W-:Y:S01]  /*08d0*/  UCGABAR_WAIT ;  /* 0x0000000000007dc7 */ /* 0x000fe20008000000 */
[----:B------:R-:W-:Y:S01]  /*08e0*/  CCTL.IVALL ;  /* 0x00000000ff00798f */ /* 0x000fe20002000000 */
[----:B------:R-:W-:Y:S05]  /*08f0*/  BRA `(.L_x_6) ;  /* 0x0000000000047947 */ /* 0x000fea0003800000 */
.L_x_5:
[----:B------:R-:W-:Y:S06]  /*0900*/  BAR.SYNC.DEFER_BLOCKING 0x0 ;  /* 0x0000000000007b1d */ /* 0x000fec0000010000 */
.L_x_6:
[----:B------:R-:W-:Y:S05]  /*0910*/  @!P4 BRA `(.L_x_7) ;  /* 0x0000007400f0c947 */ /* 0x000fea0003800000 */
[----:B------:R-:W-:-:S13]  /*0920*/  ISETP.GT.U32.AND P0, PT, R16, 0x1, PT ;  /* 0x000000011000780c */ /* 0x000fda0003f04070 */
[----:B0-----:R-:W-:Y:S05]  /*0930*/  @P0 EXIT ;  /* 0x000000000000094d */ /* 0x001fea0003800000 */
[----:B------:R-:W-:Y:S01]  /*0940*/  ULDC.64 UR4, c[0x0][0x650] ;  /* 0x0001940000047ab9 */ /* 0x000fe20000000a00 */
[----:B------:R-:W-:Y:S01]  /*0950*/  PRMT R14, RZ, 0x7610, R14 ;  /* 0x00007610ff0e7816 */ /* 0x000fe2000000000e */
[----:B------:R-:W-:Y:S01]  /*0960*/  IMAD.MOV.U32 R10, RZ, RZ, -0x1 ;  /* 0xffffffffff0a7424 */ /* 0x000fe200078e00ff */
[----:B------:R-:W-:Y:S01]  /*0970*/  ISETP.GE.U32.AND P0, PT, R2, UR4, PT ;  /* 0x0000000402007c0c */ /* 0x000fe2000bf06070 */
[----:B------:R-:W-:Y:S02]  /*0980*/  IMAD.MOV.U32 R11, RZ, RZ, -0x1 ;  /* 0xffffffffff0b7424 */ /* 0x000fe400078e00ff */
[----:B------:R-:W-:Y:S01]  /*0990*/  IMAD.MOV.U32 R7, RZ, RZ, -0x1 ;  /* 0xffffffffff077424 */ /* 0x000fe200078e00ff */
[----:B------:R-:W-:-:S13]  /*09a0*/  ISETP.GE.U32.AND.EX P0, PT, R3, UR5, PT, P0 ;  /* 0x0000000503007c0c */ /* 0x000fda000bf06100 */
[----:B------:R-:W-:Y:S05]  /*09b0*/  @P0 BRA `(.L_x_8) ;  /* 0x0000000400280947 */ /* 0x000fea0003800000 */
[----:B------:R-:W0:Y:S01]  /*09c0*/  LDC.64 R22, c[0x0][0x628] ;  /* 0x00018a00ff167b82 */ /* 0x000e220000000a00 */
[----:B------:R-:W-:Y:S02]  /*09d0*/  IMAD.MOV.U32 R10, RZ, RZ, R2 ;  /* 0x000000ffff0a7224 */ /* 0x000fe400078e0002 */
[----:B------:R-:W-:-:S05]  /*09e0*/  IMAD.MOV.U32 R11, RZ, RZ, R3 ;  /* 0x000000ffff0b7224 */ /* 0x000fca00078e0003 */
[----:B------:R-:W1:Y:S08]  /*09f0*/  LDC R18, c[0x0][0x630] ;  /* 0x00018c00ff127b82 */ /* 0x000e700000000800 */
[----:B------:R-:W2:Y:S01]  /*0a00*/  LDC.64 R24, c[0x0][0x620] ;  /* 0x00018800ff187b82 */ /* 0x000ea20000000a00 */
[----:B0-----:R-:W-:-:S04]  /*0a10*/  ISETP.NE.U32.AND P0, PT, R22, RZ, PT ;  /* 0x000000ff1600720c */ /* 0x001fc80003f05070 */
[----:B------:R-:W-:-:S13]  /*0a20*/  ISETP.NE.AND.EX P0, PT, R23, RZ, PT, P0 ;  /* 0x000000ff1700720c */ /* 0x000fda0003f05300 */
[----:B-12---:R-:W-:Y:S05]  /*0a30*/  @!P0 BRA `(.L_x_9) ;  /* 0x0000000000288947 */ /* 0x006fea0003800000 */
[----:B------:R-:W0:Y:S02]  /*0a40*/  LDC R7, c[0x0][0x634] ;  /* 0x00018d00ff077b82 */ /* 0x000e240000000800 */
[----:B0-----:R-:W-:-:S05]  /*0a50*/  IADD3 R7, P0, R2, R7, RZ ;  /* 0x0000000702077210 */ /* 0x001fca0007f1e0ff */
[----:B------:R-:W-:-:S04]  /*0a60*/  IMAD.X R19, RZ, RZ, R3, P0 ;  /* 0x000000ffff137224 */ /* 0x000fc800000e0603 */
[----:B------:R-:W-:-:S04]  /*0a70*/  IMAD.WIDE.U32 R10, R19, R22, RZ ;  /* 0x00000016130a7225 */ /* 0x000fc800078e00ff */
[----:B------:R-:W-:-:S04]  /*0a80*/  IMAD.WIDE.U32 R14, P0, R7, R23, R10 ;  /* 0x00000017070e7225 */ /* 0x000fc8000780000a */
[----:B------:R-:W-:-:S04]  /*0a90*/  IMAD.WIDE.U32 R10, R7, R22, RZ ;  /* 0x00000016070a7225 */ /* 0x000fc800078e00ff */
[----:B------:R-:W-:Y:S01]  /*0aa0*/  IMAD.X R17, RZ, RZ, RZ, P0 ;  /* 0x000000ffff117224 */ /* 0x000fe200000e06ff */
[----:B------:R-:W-:Y:S01]  /*0ab0*/  IADD3 RZ, P0, R11, R14, RZ ;  /* 0x0000000e0bff7210 */ /* 0x000fe20007f1e0ff */
[----:B------:R-:W-:-:S04]  /*0ac0*/  IMAD.MOV.U32 R16, RZ, RZ, R15 ;  /* 0x000000ffff107224 */ /* 0x000fc800078e000f */
[----:B------:R-:W-:-:S08]  /*0ad0*/  IMAD.WIDE.U32.X R10, R19, R23, R16, P0 ;  /* 0x00000017130a7225 */ /* 0x000fd000000e0410 */
.L_x_9:
[----:B------:R-:W0:Y:S01]  /*0ae0*/  LDC.64 R26, c[0x0][0x640] ;  /* 0x00019000ff1a7b82 */ /* 0x000e220000000a00 */
[--C-:B------:R-:W-:Y:S01]  /*0af0*/  SHF.R.U64 R28, R10, R18, R11.reuse ;  /* 0x000000120a1c7219 */ /* 0x100fe2000000120b */
[----:B------:R-:W-:Y:S01]  /*0b00*/  IMAD R29, R13, R20, R8 ;  /* 0x000000140d1d7224 */ /* 0x000fe200078e0208 */
[----:B------:R-:W-:Y:S01]  /*0b10*/  SHF.R.U32.HI R7, RZ, R18, R11 ;  /* 0x00000012ff077219 */ /* 0x000fe2000001160b */
[----:B------:R-:W-:Y:S01]  /*0b20*/  IMAD.MOV.U32 R23, RZ, RZ, 0x1 ;  /* 0x00000001ff177424 */ /* 0x000fe200078e00ff */
[----:B------:R-:W-:-:S03]  /*0b30*/  IADD3 R9, P0, RZ, -R28, RZ ;  /* 0x8000001cff097210 */ /* 0x000fc60007f1e0ff */
[----:B------:R-:W1:Y:S02]  /*0b40*/  LDC R16, c[0x0][0x618] ;  /* 0x00018600ff107b82 */ /* 0x000e640000000800 */
[----:B------:R-:W-:Y:S02]  /*0b50*/  IMAD.X R7, RZ, RZ, ~R7, P0 ;  /* 0x000000ffff077224 */ /* 0x000fe400000e0e07 */
[----:B------:R-:W-:-:S04]  /*0b60*/  IMAD.WIDE.U32 R10, R9, R24, R2 ;  /* 0x00000018090a7225 */ /* 0x000fc800078e0002 */
[----:B------:R-:W2:Y:S01]  /*0b70*/  LDC R15, c[0x0][0x608] ;  /* 0x00018200ff0f7b82 */ /* 0x000ea20000000800 */
[----:B------:R-:W-:-:S04]  /*0b80*/  IMAD R14, R7, R24, RZ ;  /* 0x00000018070e7224 */ /* 0x000fc800078e02ff */
[----:B------:R-:W-:-:S03]  /*0b90*/  IMAD R7, R9, R25, R14 ;  /* 0x0000001909077224 */ /* 0x000fc600078e020e */
[----:B------:R-:W3:Y:S01]  /*0ba0*/  LDC R22, c[0x0][0x658] ;  /* 0x00019600ff167b82 */ /* 0x000ee20000000800 */
[----:B------:R-:W-:Y:S01]  /*0bb0*/  IMAD.IADD R7, R11, 0x1, R7 ;  /* 0x000000010b077824 */ /* 0x000fe200078e0207 */
[----:B0-----:R-:W-:-:S04]  /*0bc0*/  ISETP.NE.U32.AND P0, PT, R26, RZ, PT ;  /* 0x000000ff1a00720c */ /* 0x001fc80003f05070 */
[----:B------:R-:W-:Y:S02]  /*0bd0*/  ISETP.NE.AND.EX P0, PT, R27, RZ, PT, P0 ;  /* 0x000000ff1b00720c */ /* 0x000fe40003f05300 */
[----:B------:R-:W0:Y:S01]  /*0be0*/  LDC R18, c[0x0][0x600] ;  /* 0x00018000ff127b82 */ /* 0x000e220000000800 */
[-CC-:B-1----:R-:W-:Y:S02]  /*0bf0*/  SHF.R.U64 R19, R10, R16.reuse, R7.reuse ;  /* 0x000000100a137219 */ /* 0x182fe40000001207 */
[----:B------:R-:W-:Y:S01]  /*0c00*/  SHF.R.U32.HI R10, RZ, R16, R7 ;  /* 0x00000010ff0a7219 */ /* 0x000fe20000011607 */
[----:B------:R-:W-:-:S04]  /*0c10*/  IMAD.MOV.U32 R7, RZ, RZ, -0x1 ;  /* 0xffffffffff077424 */ /* 0x000fc800078e00ff */
[----:B------:R-:W1:Y:S01]  /*0c20*/  LDC R21, c[0x0][0x648] ;  /* 0x00019200ff157b82 */ /* 0x000e620000000800 */
[-CC-:B--2---:R-:W-:Y:S02]  /*0c30*/  SHF.R.U64 R16, R19, R15.reuse, R10.reuse ;  /* 0x0000000f13107219 */ /* 0x184fe4000000120a */
[----:B------:R-:W-:-:S05]  /*0c40*/  SHF.R.U32.HI R9, RZ, R15, R10 ;  /* 0x0000000fff097219 */ /* 0x000fca000001160a */
[----:B------:R-:W2:Y:S01]  /*0c50*/  LDC R24, c[0x0][0x638] ;  /* 0x00018e00ff187b82 */ /* 0x000ea20000000800 */
[-CC-:B---3--:R-:W-:Y:S02]  /*0c60*/  SHF.R.U64 R20, R16, R22.reuse, R9.reuse ;  /* 0x0000001610147219 */ /* 0x188fe40000001209 */
[-C--:B------:R-:W-:Y:S02]  /*0c70*/  SHF.L.U32 R7, R7, R22.reuse, RZ ;  /* 0x0000001607077219 */ /* 0x080fe400000006ff */
[----:B------:R-:W-:Y:S01]  /*0c80*/  SHF.R.U32.HI R9, RZ, R22, R9 ;  /* 0x00000016ff097219 */ /* 0x000fe20000011609 */
[----:B------:R-:W-:Y:S01]  /*0c90*/  IMAD.MOV.U32 R8, RZ, RZ, R20 ;  /* 0x000000ffff087224 */ /* 0x000fe200078e0014 */
[----:B------:R-:W-:Y:S01]  /*0ca0*/  LOP3.LUT R13, RZ, R7, RZ, 0x33, !PT ;  /* 0x00000007ff0d7212 */ /* 0x000fe200078e33ff */
[----:B------:R-:W3:Y:S01]  /*0cb0*/  LDC R25, c[0x0][0x610] ;  /* 0x00018400ff197b82 */ /* 0x000ee20000000800 */
[----:B------:R-:W-:Y:S05]  /*0cc0*/  @!P0 BRA `(.L_x_10) ;  /* 0x0000000000288947 */ /* 0x000fea0003800000 */
[----:B------:R-:W4:Y:S02]  /*0cd0*/  LDC R7, c[0x0][0x64c] ;  /* 0x00019300ff077b82 */ /* 0x000f240000000800 */
[----:B----4-:R-:W-:-:S05]  /*0ce0*/  IADD3 R7, P0, R20, R7, RZ ;  /* 0x0000000714077210 */ /* 0x010fca0007f1e0ff */
        /* <DEDUP_REMOVED lines=8> */
.L_x_10:
[----:B-1----:R-:W-:Y:S01]  /*0d70*/  SHF.R.U64 R9, R8, R21, R9 ;  /* 0x0000001508097219 */ /* 0x002fe20000001209 */
[----:B0-----:R-:W-:Y:S01]  /*0d80*/  VIADD R10, R18, 0xffffffff ;  /* 0xffffffff120a7836 */ /* 0x001fe20000000000 */
[----:B------:R-:W-:Y:S01]  /*0d90*/  SHF.L.U32 R7, R23, R22, RZ ;  /* 0x0000001617077219 */ /* 0x000fe200000006ff */
[----:B------:R-:W-:Y:S01]  /*0da0*/  IMAD.MOV.U32 R14, RZ, RZ, 0x1 ;  /* 0x00000001ff0e7424 */ /* 0x000fe200078e00ff */
[----:B------:R-:W-:Y:S01]  /*0db0*/  LOP3.LUT R8, R16, R13, RZ, 0xc0, !PT ;  /* 0x0000000d10087212 */ /* 0x000fe200078ec0ff */
[----:B------:R-:W-:Y:S01]  /*0dc0*/  IMAD.MOV R11, RZ, RZ, -R9 ;  /* 0x000000ffff0b7224 */ /* 0x000fe200078e0a09 */
[----:B------:R-:W-:Y:S02]  /*0dd0*/  SEL R12, R12, R29, !P3 ;  /* 0x0000001d0c0c7207 */ /* 0x000fe40005800000 */
[----:B------:R-:W-:Y:S01]  /*0de0*/  LOP3.LUT R10, R19, R10, RZ, 0xc0, !PT ;  /* 0x0000000a130a7212 */ /* 0x000fe200078ec0ff */
[----:B------:R-:W-:Y:S02]  /*0df0*/  IMAD R9, R7, R9, R8 ;  /* 0x0000000907097224 */ /* 0x000fe400078e0208 */
[----:B--2---:R-:W-:-:S02]  /*0e00*/  IMAD R7, R11, R24, R20 ;  /* 0x000000180b077224 */ /* 0x004fc400078e0214 */
[----:B---3--:R-:W-:Y:S02]  /*0e10*/  IMAD R12, R9, R25, R12 ;  /* 0x00000019090c7224 */ /* 0x008fe400078e020c */
[----:B------:R-:W-:-:S05]  /*0e20*/  IMAD R7, R7, R18, R10 ;  /* 0x0000001207077224 */ /* 0x000fca00078e020a */
[----:B------:R-:W-:Y:S02]  /*0e30*/  SEL R11, R7, R12, !P3 ;  /* 0x0000000c070b7207 */ /* 0x000fe40005800000 */
[----:B------:R-:W-:Y:S01]  /*0e40*/  SEL R10, R12, R7, !P3 ;  /* 0x000000070c0a7207 */ /* 0x000fe20005800000 */
[----:B------:R-:W-:-:S07]  /*0e50*/  IMAD.MOV.U32 R7, RZ, RZ, R28 ;  /* 0x000000ffff077224 */ /* 0x000fce00078e001c */
.L_x_8:
[----:B------:R-:W-:-:S08]  /*0e60*/  NOP ;  /* 0x0000000000007918 */ /* 0x000fd00000000000 */
[----:B------:R-:W0:Y:S02]  /*0e70*/  USETMAXREG.TRY_ALLOC.CTAPOOL UP0, 0xe8 ;  /* 0x000000e8000079c8 */ /* 0x000e240008000600 */
[----:B0-----:R-:W-:-:S13]  /*0e80*/  PLOP3.LUT P0, PT, PT, PT, UP0, 0x80, 0x0 ;  /* 0x000000000000781c */ /* 0x001fda0003f0f008 */
[----:B------:R-:W-:Y:S05]  /*0e90*/  @!P0 BRA `(.L_x_8) ;  /* 0xfffffffc00f08947 */ /* 0x000fea000383ffff */
[----:B------:R-:W-:Y:S01]  /*0ea0*/  ULDC.64 UR4, c[0x0][0x598] ;  /* 0x0001660000047ab9 */ /* 0x000fe20000000a00 */
[----:B------:R-:W-:Y:S01]  /*0eb0*/  ULDC.64 UR16, c[0x0][0x208] ;  /* 0x0000820000107ab9 */ /* 0x000fe20000000a00 */
[----:B------:R-:W-:-:S04]  /*0ec0*/  ISETP.NE.U32.AND P0, PT, RZ, UR4, PT ;  /* 0x00000004ff007c0c */ /* 0x000fc8000bf05070 */
[----:B------:R-:W-:-:S13]  /*0ed0*/  ISETP.NE.AND.EX P0, PT, RZ, UR5, PT, P0 ;  /* 0x00000005ff007c0c */ /* 0x000fda000bf05300 */
[----:B------:R-:W-:Y:S05]  /*0ee0*/  @!P0 BRA `(.L_x_11) ;  /* 0x00000000001c8947 */ /* 0x000fea0003800000 */
[----:B------:R-:W0:Y:S02]  /*0ef0*/  LDC.64 R8, c[0x0][0x598] ;  /* 0x00016600ff087b82 */ /* 0x000e240000000a00 */
[----:B0-----:R-:W2:Y:S02]  /*0f00*/  LDG.E.64 R8, desc[UR16][R8.64] ;  /* 0x0000001008087981 */ /* 0x001ea4000c1e1b00 */
[----:B--2---:R-:W-:-:S04]  /*0f10*/  ISETP.NE.U32.AND P0, PT, R8, RZ, PT ;  /* 0x000000ff0800720c */ /* 0x004fc80003f05070 */
[----:B------:R-:W-:-:S13]  /*0f20*/  ISETP.NE.AND.EX P0, PT, R9, RZ, PT, P0 ;  /* 0x000000ff0900720c */ /* 0x000fda0003f05300 */
[----:B------:R-:W-:Y:S05]  /*0f30*/  @!P0 BRA `(.L_x_11) ;  /* 0x0000000000088947 */ /* 0x000fea0003800000 */
[----:B------:R0:W5:Y:S01]  /*0f40*/  LD.E R8, desc[UR16][R8.64] ;  /* 0x0000001008087980 */ /* 0x000162000c101900 */
[----:B------:R-:W-:Y:S05]  /*0f50*/  BRA `(.L_x_12) ;  /* 0x0000000000207947 */ /* 0x000fea0003800000 */
.L_x_11:
[----:B------:R-:W-:Y:S02]  /*0f60*/  ULDC.64 UR4, c[0x0][0x588] ;  /* 0x0001620000047ab9 */ /* 0x000fe40000000a00 */
[----:B------:R-:W-:-:S04]  /*0f70*/  ISETP.NE.U32.AND P0, PT, RZ, UR4, PT ;  /* 0x00000004ff007c0c */ /* 0x000fc8000bf05070 */
[----:B------:R-:W-:-:S13]  /*0f80*/  ISETP.NE.AND.EX P0, PT, RZ, UR5, PT, P0 ;  /* 0x00000005ff007c0c */ /* 0x000fda000bf05300 */
[----:B------:R-:W-:Y:S05]  /*0f90*/  @!P0 BRA `(.L_x_13) ;  /* 0x00000000000c8947 */ /* 0x000fea0003800000 */
[----:B------:R-:W0:Y:S02]  /*0fa0*/  LDC.64 R8, c[0x0][0x588] ;  /* 0x00016200ff087b82 */ /* 0x000e240000000a00 */
[----:B0-----:R1:W5:Y:S01]  /*0fb0*/  LDG.E R8, desc[UR16][R8.64] ;  /* 0x0000001008087981 */ /* 0x001362000c1e1900 */
[----:B------:R-:W-:Y:S05]  /*0fc0*/  BRA `(.L_x_12) ;  /* 0x0000000000047947 */ /* 0x000fea0003800000 */
.L_x_13:
[----:B------:R-:W2:Y:S02]  /*0fd0*/  LDC R8, c[0x0][0x580] ;  /* 0x00016000ff087b82 */ /* 0x000ea40000000800 */
.L_x_12:
[----:B------:R-:W-:Y:S02]  /*0fe0*/  ULDC.64 UR4, c[0x0][0x5a0] ;  /* 0x0001680000047ab9 */ /* 0x000fe40000000a00 */
[----:B------:R-:W-:-:S04]  /*0ff0*/  ISETP.NE.U32.AND P0, PT, RZ, UR4, PT ;  /* 0x00000004ff007c0c */ /* 0x000fc8000bf05070 */
[----:B------:R-:W-:-:S13]  /*1000*/  ISETP.NE.AND.EX P0, PT, RZ, UR5, PT, P0 ;  /* 0x00000005ff007c0c */ /* 0x000fda000bf05300 */
[----:B------:R-:W-:Y:S05]  /*1010*/  @!P0 BRA `(.L_x_14) ;  /* 0x00000000001c8947 */ /* 0x000fea0003800000 */
[----:B------:R-:W3:Y:S02]  /*1020*/  LDC.64 R12, c[0x0][0x5a0] ;  /* 0x00016800ff0c7b82 */ /* 0x000ee40000000a00 */
[----:B---3--:R-:W3:Y:S02]  /*1030*/  LDG.E.64 R12, desc[UR16][R12.64] ;  /* 0x000000100c0c7981 */ /* 0x008ee4000c1e1b00 */
[----:B---3--:R-:W-:-:S04]  /*1040*/  ISETP.NE.U32.AND P0, PT, R12, RZ, PT ;  /* 0x000000ff0c00720c */ /* 0x008fc80003f05070 */
[----:B------:R-:W-:-:S13]  /*1050*/  ISETP.NE.AND.EX P0, PT, R13, RZ, PT, P0 ;  /* 0x000000ff0d00720c */ /* 0x000fda0003f05300 */
[----:B------:R-:W-:Y:S05]  /*1060*/  @!P0 BRA `(.L_x_14) ;  /* 0x0000000000088947 */ /* 0x000fea0003800000 */
[----:B01----:R0:W5:Y:S01]  /*1070*/  LD.E R9, desc[UR16][R12.64] ;  /* 0x000000100c097980 */ /* 0x003162000c101900 */
[----:B------:R-:W-:Y:S05]  /*1080*/  BRA `(.L_x_15) ;  /* 0x0000000000207947 */ /* 0x000fea0003800000 */
.L_x_14:
[----:B------:R-:W-:Y:S02]  /*1090*/  ULDC.64 UR4, c[0x0][0x590] ;  /* 0x0001640000047ab9 */ /* 0x000fe40000000a00 */
[----:B------:R-:W-:-:S04]  /*10a0*/  ISETP.NE.U32.AND P0, PT, RZ, UR4, PT ;  /* 0x00000004ff007c0c */ /* 0x000fc8000bf05070 */
[----:B------:R-:W-:-:S13]  /*10b0*/  ISETP.NE.AND.EX P0, PT, RZ, UR5, PT, P0 ;  /* 0x00000005ff007c0c */ /* 0x000fda000bf05300 */
[----:B------:R-:W-:Y:S05]  /*10c0*/  @!P0 BRA `(.L_x_16) ;  /* 0x00000000000c8947 */ /* 0x000fea0003800000 */
[----:B------:R-:W0:Y:S02]  /*10d0*/  LDC.64 R12, c[0x0][0x590] ;  /* 0x00016400ff0c7b82 */ /* 0x000e240000000a00 */
[----:B01----:R1:W5:Y:S01]  /*10e0*/  LDG.E R9, desc[UR16][R12.64] ;  /* 0x000000100c097981 */ /* 0x003362000c1e1900 */
[----:B------:R-:W-:Y:S05]  /*10f0*/  BRA `(.L_x_15) ;  /* 0x0000000000047947 */ /* 0x000fea0003800000 */
.L_x_16:
[----:B01----:R-:W3:Y:S02]  /*1100*/  LDC R9, c[0x0][0x584] ;  /* 0x00016100ff097b82 */ /* 0x003ee40000000800 */
.L_x_15:
[----:B------:R-:W-:-:S13]  /*1110*/  LOP3.LUT P0, RZ, R14, 0xff, RZ, 0xc0, !PT ;  /* 0x000000ff0eff7812 */ /* 0x000fda000780c0ff */
[----:B------:R-:W-:Y:S05]  /*1120*/  @!P0 EXIT ;  /* 0x000000000000894d */ /* 0x000fea0003800000 */
[----:B------:R-:W-:Y:S01]  /*1130*/  ULDC UR4, c[0x0][0x28c] ;  /* 0x0000a30000047ab9 */ /* 0x000fe20000000800 */
[----:B------:R-:W-:Y:S01]  /*1140*/  LOP3.LUT R144, R4, 0x1, RZ, 0xfc, !PT ;  /* 0x0000000104907812 */ /* 0x000fe200078efcff */
[----:B------:R-:W-:-:S04]  /*1150*/  UIADD3 UR4, UR4, 0x3f, URZ ;  /* 0x0000003f04047890 */ /* 0x000fc8000fffe03f */
[----:B------:R-:W-:-:S04]  /*1160*/  USHF.R.S32.HI UR5, URZ, 0x1f, UR4 ;  /* 0x0000001f3f057899 */ /* 0x000fc80008011404 */
[----:B------:R-:W-:-:S03]  /*1170*/  ULEA.HI UR5, UR5, UR4, URZ, 0x6 ;  /* 0x0000000405057291 */ /* 0x000fc6000f8f303f */
[----:B------:R-:W-:Y:S01]  /*1180*/  UMOV UR4, URZ ;  /* 0x0000003f00047c82 */ /* 0x000fe20008000000 */
[----:B------:R-:W-:-:S03]  /*1190*/  USHF.R.S32.HI UR9, URZ, 0x6, UR5 ;  /* 0x000000063f097899 */ /* 0x000fc60008011405 */
[----:B------:R-:W-:-:S09]  /*11a0*/  UMOV UR5, URZ ;  /* 0x0000003f00057c82 */ /* 0x000fd20008000000 */
.L_x_171:
[----:B01----:R-:W-:Y:S01]  /*11b0*/  LOP3.LUT R12, R0, 0x80, RZ, 0xc0, !PT ;  /* 0x00000080000c7812 */ /* 0x003fe200078ec0ff */
[----:B------:R-:W0:Y:S01]  /*11c0*/  S2UR UR13, SR_CgaCtaId ;  /* 0x00000000000d79c3 */ /* 0x000e220000008800 */
[----:B------:R-:W-:Y:S01]  /*11d0*/  UMOV UR12, 0x400 ;  /* 0x00000400000c7882 */ /* 0x000fe20000000000 */
[----:B------:R-:W-:Y:S01]  /*11e0*/  UMOV UR6, URZ ;  /* 0x0000003f00067c82 */ /* 0x000fe20008000000 */
[----:B------:R-:W-:Y:S01]  /*11f0*/  SHF.R.U32.HI R12, RZ, 0x7, R12 ;  /* 0x00000007ff0c7819 */ /* 0x000fe2000001160c */
[----:B------:R-:W-:Y:S01]  /*1200*/  UMOV UR7, URZ ;  /* 0x0000003f00077c82 */ /* 0x000fe20008000000 */
[----:B------:R-:W-:Y:S01]  /*1210*/  UMOV UR18, UR5 ;  /* 0x0000000500127c82 */ /* 0x000fe20008000000 */
[----:B------:R-:W-:Y:S02]  /*1220*/  CS2R R20, SRZ ;  /* 0x0000000000147805 */ /* 0x000fe4000001ff00 */
[----:B------:R-:W-:Y:S01]  /*1230*/  CS2R R18, SRZ ;  /* 0x0000000000127805 */ /* 0x000fe2000001ff00 */
[----:B------:R-:W1:Y:S01]  /*1240*/  LDC R13, c[0x0][0x28c] ;  /* 0x0000a300ff0d7b82 */ /* 0x000e620000000800 */
[----:B----4-:R-:W4:Y:S01]  /*1250*/  SHFL.IDX PT, R12, R12, RZ, 0x1f ;  /* 0x00001fff0c0c7589 */ /* 0x010f2200000e0000 */
[----:B------:R-:W-:-:S02]  /*1260*/  CS2R R22, SRZ ;  /* 0x0000000000167805 */ /* 0x000fc4000001ff00 */
[----:B------:R-:W-:Y:S02]  /*1270*/  CS2R R88, SRZ ;  /* 0x0000000000587805 */ /* 0x000fe4000001ff00 */
[----:B------:R-:W-:Y:S02]  /*1280*/  CS2R R90, SRZ ;  /* 0x00000000005a7805 */ /* 0x000fe4000001ff00 */
[----:B------:R-:W-:Y:S02]  /*1290*/  CS2R R92, SRZ ;  /* 0x00000000005c7805 */ /* 0x000fe4000001ff00 */
[----:B------:R-:W-:Y:S02]  /*12a0*/  CS2R R94, SRZ ;  /* 0x00000000005e7805 */ /* 0x000fe4000001ff00 */
[----:B------:R-:W-:Y:S02]  /*12b0*/  CS2R R98, SRZ ;  /* 0x0000000000627805 */ /* 0x000fe4000001ff00 */
        /* <DEDUP_REMOVED lines=16> */
[----:B-1----:R-:W-:Y:S02]  /*13c0*/  ISETP.GE.AND P0, PT, R13, 0x1, PT ;  /* 0x000000010d00780c */ /* 0x002fe40003f06270 */
[----:B------:R-:W-:Y:S02]  /*13d0*/  CS2R R130, SRZ ;  /* 0x0000000000827805 */ /* 0x000fe4000001ff00 */
[----:B----4-:R-:W-:-:S02]  /*13e0*/  R2UR UR8, R12 ;  /* 0x000000000c0872ca */ /* 0x010fc400000e0000 */
[----:B------:R-:W-:Y:S02]  /*13f0*/  CS2R R132, SRZ ;  /* 0x0000000000847805 */ /* 0x000fe4000001ff00 */
[----:B------:R-:W-:Y:S02]  /*1400*/  CS2R R134, SRZ ;  /* 0x0000000000867805 */ /* 0x000fe4000001ff00 */
[----:B------:R-:W-:Y:S02]  /*1410*/  CS2R R136, SRZ ;  /* 0x0000000000887805 */ /* 0x000fe4000001ff00 */
[----:B------:R-:W-:Y:S02]  /*1420*/  CS2R R138, SRZ ;  /* 0x00000000008a7805 */ /* 0x000fe4000001ff00 */
[----:B------:R-:W-:Y:S02]  /*1430*/  CS2R R140, SRZ ;  /* 0x00000000008c7805 */ /* 0x000fe4000001ff00 */
[----:B------:R-:W-:Y:S01]  /*1440*/  CS2R R142, SRZ ;  /* 0x00000000008e7805 */ /* 0x000fe2000001ff00 */
[----:B------:R-:W-:Y:S01]  /*1450*/  IMAD.MOV.U32 R145, RZ, RZ, RZ ;  /* 0x000000ffff917224 */ /* 0x000fe200078e00ff */
[----:B------:R-:W-:Y:S01]  /*1460*/  CS2R R56, SRZ ;  /* 0x0000000000387805 */ /* 0x000fe2000001ff00 */
[----:B------:R-:W-:Y:S01]  /*1470*/  IMAD.MOV.U32 R147, RZ, RZ, RZ ;  /* 0x000000ffff937224 */ /* 0x000fe200078e00ff */
[----:B------:R-:W-:Y:S01]  /*1480*/  CS2R R58, SRZ ;  /* 0x00000000003a7805 */ /* 0x000fe2000001ff00 */
[----:B------:R-:W-:Y:S01]  /*1490*/  IMAD.U32 R16, RZ, RZ, UR4 ;  /* 0x00000004ff107e24 */ /* 0x000fe2000f8e00ff */
[----:B------:R-:W-:Y:S01]  /*14a0*/  CS2R R60, SRZ ;  /* 0x00000000003c7805 */ /* 0x000fe2000001ff00 */
[----:B------:R-:W-:Y:S01]  /*14b0*/  ULEA.HI UR10, UR8, UR8, URZ, 0x1 ;  /* 0x00000008080a7291 */ /* 0x000fe2000f8f083f */
[----:B------:R-:W-:-:S02]  /*14c0*/  CS2R R62, SRZ ;  /* 0x00000000003e7805 */ /* 0x000fc4000001ff00 */
[----:B------:R-:W-:Y:S02]  /*14d0*/  CS2R R64, SRZ ;  /* 0x0000000000407805 */ /* 0x000fe4000001ff00 */
[----:B------:R-:W-:Y:S01]  /*14e0*/  CS2R R66, SRZ ;  /* 0x0000000000427805 */ /* 0x000fe2000001ff00 */
[----:B------:R-:W-:Y:S01]  /*14f0*/  ULOP3.LUT UR11, UR10, 0xffffe, URZ, 0xc0, !UPT ;  /* 0x000ffffe0a0b7892 */ /* 0x000fe2000f8ec03f */
[----:B------:R-:W-:Y:S01]  /*1500*/  CS2R R68, SRZ ;  /* 0x0000000000447805 */ /* 0x000fe2000001ff00 */
[----:B0-----:R-:W-:Y:S01]  /*1510*/  ULEA UR10, UR13, UR12, 0x18 ;  /* 0x0000000c0d0a7291 */ /* 0x001fe2000f8ec03f */
[----:B------:R-:W-:Y:S01]  /*1520*/  CS2R R70, SRZ ;  /* 0x0000000000467805 */ /* 0x000fe2000001ff00 */
[----:B------:R-:W-:Y:S01]  /*1530*/  UIADD3 UR11, UR8, -UR11, URZ ;  /* 0x8000000b080b7290 */ /* 0x000fe2000fffe03f */
[----:B------:R-:W-:Y:S02]  /*1540*/  CS2R R72, SRZ ;  /* 0x0000000000487805 */ /* 0x000fe4000001ff00 */
[----:B------:R-:W-:Y:S01]  /*1550*/  CS2R R74, SRZ ;  /* 0x00000000004a7805 */ /* 0x000fe2000001ff00 */
[----:B------:R-:W-:Y:S01]  /*1560*/  UMOV UR8, URZ ;  /* 0x0000003f00087c82 */ /* 0x000fe20008000000 */
[----:B------:R-:W-:Y:S01]  /*1570*/  ULEA UR11, UR11, UR10, 0xc ;  /* 0x0000000a0b0b7291 */ /* 0x000fe2000f8e603f */
[----:B------:R-:W-:-:S02]  /*1580*/  CS2R R76, SRZ ;  /* 0x00000000004c7805 */ /* 0x000fc4000001ff00 */
[----:B------:R-:W-:Y:S02]  /*1590*/  CS2R R78, SRZ ;  /* 0x00000000004e7805 */ /* 0x000fe4000001ff00 */
[----:B------:R-:W-:Y:S01]  /*15a0*/  CS2R R80, SRZ ;  /* 0x0000000000507805 */ /* 0x000fe2000001ff00 */
[----:B------:R-:W-:Y:S01]  /*15b0*/  UIADD3 UR11, UR11, 0x100, URZ ;  /* 0x000001000b0b7890 */ /* 0x000fe2000fffe03f */
[----:B------:R-:W-:Y:S02]  /*15c0*/  CS2R R82, SRZ ;  /* 0x0000000000527805 */ /* 0x000fe4000001ff00 */
[----:B------:R-:W-:Y:S02]  /*15d0*/  CS2R R84, SRZ ;  /* 0x0000000000547805 */ /* 0x000fe4000001ff00 */
[----:B------:R-:W-:Y:S01]  /*15e0*/  CS2R R86, SRZ ;  /* 0x0000000000567805 */ /* 0x000fe2000001ff00 */
[----:B------:R-:W-:Y:S01]  /*15f0*/  USHF.R.U32.HI UR11, URZ, 0x4, UR11 ;  /* 0x000000043f0b7899 */ /* 0x000fe2000801160b */
[----:B------:R-:W-:-:S02]  /*1600*/  CS2R R24, SRZ ;  /* 0x0000000000187805 */ /* 0x000fc4000001ff00 */
[----:B------:R-:W-:Y:S02]  /*1610*/  CS2R R26, SRZ ;  /* 0x00000000001a7805 */ /* 0x000fe4000001ff00 */
[----:B------:R-:W-:Y:S01]  /*1620*/  CS2R R28, SRZ ;  /* 0x00000000001c7805 */ /* 0x000fe2000001ff00 */
[----:B------:R-:W-:Y:S01]  /*1630*/  ULOP3.LUT UR11, UR11, 0x3fff, URZ, 0xc0, !UPT ;  /* 0x00003fff0b0b7892 */ /* 0x000fe2000f8ec03f */
        /* <DEDUP_REMOVED lines=12> */
[----:B------:R-:W-:Y:S01]  /*1700*/  CS2R R54, SRZ ;  /* 0x0000000000367805 */ /* 0x000fe2000001ff00 */
[----:B--23--:R-:W-:Y:S06]  /*1710*/  @!P0 BRA `(.L_x_17) ;  /* 0x0000000800588947 */ /* 0x00cfec0003800000 */
[----:B------:R-:W-:-:S13]  /*1720*/  ISETP.NE.AND P1, PT, R144, 0x3, PT ;  /* 0x000000039000780c */ /* 0x000fda0003f25270 */
[----:B------:R-:W-:Y:S05]  /*1730*/  @!P1 BRA `(.L_x_18) ;  /* 0x0000000000049947 */ /* 0x000fea0003800000 */
[----:B------:R-:W-:Y:S01]  /*1740*/  BPT.TRAP 0x1 ;  /* 0x000000040000795c */ /* 0x000fe20000300000 */
.L_x_18:
[----:B------:R-:W-:Y:S01]  /*1750*/  ULEA UR6, UR5, UR10, 0x3 ;  /* 0x0000000a05067291 */ /* 0x000fe2000f8e183f */
[----:B------:R-:W-:-:S05]  /*1760*/  IMAD.U32 R12, RZ, RZ, UR4 ;  /* 0x00000004ff0c7e24 */ /* 0x000fca000f8e00ff */
[----:B------:R-:W-:-:S04]  /*1770*/  SHF.L.U32 R12, R12, 0x1f, RZ ;  /* 0x0000001f0c0c7819 */ /* 0x000fc800000006ff */
[----:B------:R0:W1:Y:S01]  /*1780*/  SYNCS.PHASECHK.TRANS64.TRYWAIT P0, [UR6], R12 ;  /* 0x0000000cff0075a7 */ /* 0x0000620008000146 */
[----:B------:R-:W-:Y:S05]  /*1790*/  @!P1 BRA `(.L_x_19) ;  /* 0x0000000000049947 */ /* 0x000fea0003800000 */
[----:B------:R-:W-:Y:S01]  /*17a0*/  BPT.TRAP 0x1 ;  /* 0x000000040000795c */ /* 0x000fe20000300000 */
.L_x_19:
[----:B-1----:R-:W-:Y:S05]  /*17b0*/  @P0 BRA `(.L_x_20) ;  /* 0x0000000000080947 */ /* 0x002fea0003800000 */
[----:B------:R-:W1:Y:S02]  /*17c0*/  SYNCS.PHASECHK.TRANS64.TRYWAIT P0, [UR6], R12 ;  /* 0x0000000cff0075a7 */ /* 0x000e640008000146 */
[----:B-1----:R-:W-:Y:S05]  /*17d0*/  @!P0 BRA `(.L_x_21) ;  /* 0x0000007c00b88947 */ /* 0x002fea0003800000 */
.L_x_20:
[----:B------:R-:W-:Y:S01]  /*17e0*/  UIADD3 UR6, UR10, 0xc100, URZ ;  /* 0x0000c1000a067890 */ /* 0x000fe2000fffe03f */
[----:B------:R-:W-:Y:S01]  /*17f0*/  WARPGROUP.ARRIVE ;  /* 0x00000000000079c5 */ /* 0x000fe20000000000 */
[----:B------:R-:W-:Y:S01]  /*1800*/  ULOP3.LUT UR8, UR11, 0x10000, URZ, 0xfc, !UPT ;  /* 0x000100000b087892 */ /* 0x000fe2000f8efc3f */
[----:B------:R-:W-:Y:S01]  /*1810*/  CS2R R20, SRZ ;  /* 0x0000000000147805 */ /* 0x000fe2000001ff00 */
[----:B------:R-:W-:Y:S01]  /*1820*/  USHF.R.U32.HI UR6, URZ, 0x4, UR6 ;  /* 0x000000043f067899 */ /* 0x000fe20008011606 */
[----:B------:R-:W-:Y:S01]  /*1830*/  CS2R R18, SRZ ;  /* 0x0000000000127805 */ /* 0x000fe2000001ff00 */
[----:B------:R-:W-:Y:S01]  /*1840*/  ULEA UR8, UR5, UR8, 0xa ;  /* 0x0000000805087291 */ /* 0x000fe2000f8e503f */
[----:B------:R-:W-:Y:S01]  /*1850*/  CS2R R22, SRZ ;  /* 0x0000000000167805 */ /* 0x000fe2000001ff00 */
[----:B------:R-:W-:Y:S01]  /*1860*/  ULOP3.LUT UR6, UR6, 0x3fff, URZ, 0xc0, !UPT ;  /* 0x00003fff06067892 */ /* 0x000fe2000f8ec03f */
[----:B------:R-:W-:Y:S01]  /*1870*/  CS2R R88, SRZ ;  /* 0x0000000000587805 */ /* 0x000fe2000001ff00 */
[----:B------:R-:W-:Y:S01]  /*1880*/  UMOV UR13, 0x80000020 ;  /* 0x80000020000d7882 */ /* 0x000fe20000000000 */
[----:B------:R-:W-:Y:S01]  /*1890*/  UMOV UR15, 0x80000020 ;  /* 0x80000020000f7882 */ /* 0x000fe20000000000 */
[----:B------:R-:W-:Y:S01]  /*18a0*/  ULOP3.LUT UR6, UR6, 0x10000, URZ, 0xfc, !UPT ;  /* 0x0001000006067892 */ /* 0x000fe2000f8efc3f */
[----:B------:R-:W-:Y:S01]  /*18b0*/  CS2R R90, SRZ ;  /* 0x00000000005a7805 */ /* 0x000fe2000001ff00 */
[----:B------:R-:W-:Y:S01]  /*18c0*/  UMOV UR12, UR8 ;  /* 0x00000008000c7c82 */ /* 0x000fe20008000000 */
[----:B------:R-:W-:Y:S01]  /*18d0*/  CS2R R92, SRZ ;  /* 0x00000000005c7805 */ /* 0x000fe2000001ff00 */
[----:B------:R-:W-:Y:S01]  /*18e0*/  ULEA UR7, UR5, UR6, 0x8 ;  /* 0x0000000605077291 */ /* 0x000fe2000f8e403f */
[----:B------:R-:W-:Y:S01]  /*18f0*/  CS2R R94, SRZ ;  /* 0x00000000005e7805 */ /* 0x000fe2000001ff00 */
[----:B------:R-:W-:Y:S01]  /*1900*/  UIADD3 UR6, UR8, 0x200, URZ ;  /* 0x0000020008067890 */ /* 0x000fe2000fffe03f */
[----:B------:R-:W-:-:S02]  /*1910*/  CS2R R98, SRZ ;  /* 0x0000000000627805 */ /* 0x000fc4000001ff00 */
[----:B------:R-:W-:Y:S02]  /*1920*/  CS2R R96, SRZ ;  /* 0x0000000000607805 */ /* 0x000fe4000001ff00 */
[----:B------:R-:W-:Y:S02]  /*1930*/  CS2R R100, SRZ ;  /* 0x0000000000647805 */ /* 0x000fe4000001ff00 */
[----:B------:R-:W-:Y:S01]  /*1940*/  CS2R R102, SRZ ;  /* 0x0000000000667805 */ /* 0x000fe2000001ff00 */
[----:B------:R-:W-:Y:S01]  /*1950*/  UMOV UR14, UR7 ;  /* 0x00000007000e7c82 */ /* 0x000fe20008000000 */
[----:B------:R-:W-:Y:S01]  /*1960*/  CS2R R104, SRZ ;  /* 0x0000000000687805 */ /* 0x000fe2000001ff00 */
[----:B------:R-:W-:Y:S01]  /*1970*/  QGMMA.64x64x32.F32.E5M2.E5M2 R56, gdesc[UR12], RZ, !UPT ;  /* 0x00e000000c3879f3 */ /* 0x000fe2000c7038ff */
[----:B------:R-:W-:Y:S01]  /*1980*/  UMOV UR12, UR6 ;  /* 0x00000006000c7c82 */ /* 0x000fe20008000000 */
[----:B------:R-:W-:Y:S01]  /*1990*/  UMOV UR13, 0x80000020 ;  /* 0x80000020000d7882 */ /* 0x000fe20000000000 */
[----:B------:R-:W-:Y:S01]  /*19a0*/  UMOV UR6, 0x2 ;  /* 0x0000000200067882 */ /* 0x000fe20000000000 */
[----:B------:R-:W-:Y:S01]  /*19b0*/  QGMMA.64x64x32.F32.E5M2.E5M2 R24, gdesc[UR12], RZ, !UPT ;  /* 0x00e000000c1879f3 */ /* 0x000fe2000c7038ff */
[----:B------:R-:W-:Y:S01]  /*19c0*/  UIADD3 UR14, UR7, 0x2, URZ ;  /* 0x00000002070e7890 */ /* 0x000fe2000fffe03f */
[----:B------:R-:W-:Y:S01]  /*19d0*/  CS2R R106, SRZ ;  /* 0x00000000006a7805 */ /* 0x000fe2000001ff00 */
[----:B------:R-:W-:Y:S01]  /*19e0*/  UIADD3 UR12, UR8, 0x2, URZ ;  /* 0x00000002080c7890 */ /* 0x000fe2000fffe03f */
[----:B------:R-:W-:Y:S01]  /*19f0*/  CS2R R110, SRZ ;  /* 0x00000000006e7805 */ /* 0x000fe2000001ff00 */
[----:B------:R-:W-:Y:S01]  /*1a00*/  ULDC UR7, c[0x0][0x50c] ;  /* 0x0001430000077ab9 */ /* 0x000fe20000000800 */
[----:B------:R-:W-:Y:S01]  /*1a10*/  UIADD3 UR8, UR8, 0x202, URZ ;  /* 0x0000020208087890 */ /* 0x000fe2000fffe03f */
[----:B------:R-:W-:Y:S01]  /*1a20*/  CS2R R108, SRZ ;  /* 0x00000000006c7805 */ /* 0x000fe2000001ff00 */
[----:B------:R-:W-:Y:S01]  /*1a30*/  UISETP.NE.AND UP0, UPT, UR7, 0x2, UPT ;  /* 0x000000020700788c */ /* 0x000fe2000bf05270 */
[----:B------:R-:W-:Y:S01]  /*1a40*/  CS2R R112, SRZ ;  /* 0x0000000000707805 */ /* 0x000fe2000001ff00 */
[----:B------:R-:W-:Y:S01]  /*1a50*/  UMOV UR13, 0x80000020 ;  /* 0x80000020000d7882 */ /* 0x000fe20000000000 */
[----:B------:R-:W-:Y:S01]  /*1a60*/  UMOV UR15, 0x80000020 ;  /* 0x80000020000f7882 */ /* 0x000fe20000000000 */
[----:B------:R-:W-:Y:S01]  /*1a70*/  USEL UR7, URZ, 0x1, UP0 ;  /* 0x000000013f077887 */ /* 0x000fe20008000000 */
[----:B------:R-:W-:-:S02]  /*1a80*/  CS2R R114, SRZ ;  /* 0x0000000000727805 */ /* 0x000fc4000001ff00 */
[----:B------:R-:W-:Y:S02]  /*1a90*/  CS2R R116, SRZ ;  /* 0x0000000000747805 */ /* 0x000fe4000001ff00 */
[----:B------:R-:W-:Y:S02]  /*1aa0*/  CS2R R118, SRZ ;  /* 0x0000000000767805 */ /* 0x000fe4000001ff00 */
[----:B------:R-:W-:Y:S02]  /*1ab0*/  CS2R R120, SRZ ;  /* 0x0000000000787805 */ /* 0x000fe4000001ff00 */
[----:B------:R-:W-:Y:S02]  /*1ac0*/  CS2R R122, SRZ ;  /* 0x00000000007a7805 */ /* 0x000fe4000001ff00 */
[----:B------:R-:W-:Y:S02]  /*1ad0*/  ISETP.NE.AND P0, PT, RZ, UR7, PT ;  /* 0x00000007ff007c0c */ /* 0x000fe4000bf05270 */
        /* <DEDUP_REMOVED lines=10> */
[----:B------:R-:W-:Y:S02]  /*1b80*/  IMAD.MOV.U32 R145, RZ, RZ, RZ ;  /* 0x000000ffff917224 */ /* 0x000fe400078e00ff */
[----:B------:R-:W-:Y:S01]  /*1b90*/  IMAD.MOV.U32 R147, RZ, RZ, RZ ;  /* 0x000000ffff937224 */ /* 0x000fe200078e00ff */
[----:B------:R-:W-:Y:S01]  /*1ba0*/  QGMMA.64x64x32.F32.E5M2.E5M2 R56, gdesc[UR12], R56 ;  /* 0x00e000000c3879f3 */ /* 0x000fe20008703838 */
[----:B------:R-:W-:Y:S01]  /*1bb0*/  UMOV UR12, UR8 ;  /* 0x00000008000c7c82 */ /* 0x000fe20008000000 */
[----:B------:R-:W-:-:S02]  /*1bc0*/  UMOV UR13, 0x80000020 ;  /* 0x80000020000d7882 */ /* 0x000fc40000000000 */
[----:B------:R-:W-:Y:S01]  /*1bd0*/  QGMMA.64x64x32.F32.E5M2.E5M2 R24, gdesc[UR12], R24, gsb0 ;  /* 0x00e000000c1879f3 */ /* 0x000fe20008003818 */
[----:B------:R-:W-:Y:S05]  /*1be0*/  @!P0 BRA `(.L_x_22) ;  /* 0x0000000400088947 */ /* 0x000fea0003800000 */
[----:B------:R-:W-:Y:S02]  /*1bf0*/  WARPGROUP.DEPBAR.LE gsb0, 0x0 ;  /* 0x00008000000079c5 */ /* 0x000fe40000010000 */
[----:B------:R-:W-:-:S01]  /*1c00*/  FADD R147, RZ, R56 ;  /* 0x00000038ff937221 */ /* 0x000fc20000000000 */
[----:B------:R-:W-:Y:S01]  /*1c10*/  FADD R142, RZ, R57 ;  /* 0x00000039ff8e7221 */ /* 0x000fe20000000000 */
        /* <DEDUP_REMOVED lines=62> */
[----:B------:R-:W-:-:S06]  /*2000*/  UMOV UR6, URZ ;  /* 0x0000003f00067c82 */ /* 0x000fcc0008000000 */
.L_x_22:
[----:B------:R-:W-:-:S04]  /*2010*/  UIADD3 UR18, UR5, 0x1, URZ ;  /* 0x0000000105127890 */ /* 0x000fc8000fffe03f */
[----:B------:R-:W-:-:S04]  /*2020*/  UISETP.NE.AND UP0, UPT, UR18, 0x3, UPT ;  /* 0x000000031200788c */ /* 0x000fc8000bf05270 */
[----:B------:R-:W-:Y:S02]  /*2030*/  USEL UR8, URZ, 0x1, UP0 ;  /* 0x000000013f087887 */ /* 0x000fe40008000000 */
[----:B------:R-:W-:Y:S02]  /*2040*/  USEL UR18, UR18, URZ, UP0 ;  /* 0x0000003f12127287 */ /* 0x000fe40008000000 */
[----:B------:R-:W-:-:S06]  /*2050*/  ULOP3.LUT UR8, UR4, UR8, URZ, 0x3c, !UPT ;  /* 0x0000000804087292 */ /* 0x000fcc000f8e3c3f */
[----:B------:R-:W-:Y:S01]  /*2060*/  IMAD.U32 R16, RZ, RZ, UR8 ;  /* 0x00000008ff107e24 */ /* 0x000fe2000f8e00ff */
[----:B------:R-:W-:-:S06]  /*2070*/  UMOV UR8, 0x1 ;  /* 0x0000000100087882 */ /* 0x000fcc0000000000 */
.L_x_17:
[----:B------:R-:W-:-:S04]  /*2080*/  UISETP.LT.AND UP0, UPT, UR9, 0x1, UPT ;  /* 0x000000010900788c */ /* 0x000fc8000bf01270 */
[----:B------:R-:W-:-:S04]  /*2090*/  USEL UR12, UR9, 0x1, UP0 ;  /* 0x00000001090c7887 */ /* 0x000fc80008000000 */
[----:B------:R-:W-:-:S04]  /*20a0*/  UIADD3 UR12, UR9, -UR12, URZ ;  /* 0x8000000c090c7290 */ /* 0x000fc8000fffe03f */
[----:B------:R-:W-:-:S06]  /*20b0*/  UISETP.GE.AND UP0, UPT, UR12, 0x1, UPT ;  /* 0x000000010c00788c */ /* 0x000fcc000bf06270 */
[----:B------:R-:W-:-:S13]  /*20c0*/  PLOP3.LUT P0, PT, PT, PT, UP0, 0x80, 0x0 ;  /* 0x000000000000781c */ /* 0x000fda0003f0f008 */
[----:B------:R-:W-:Y:S05]  /*20d0*/  @!P0 BRA `(.L_x_23) ;  /* 0x0000000800308947 */ /* 0x000fea0003800000 */
[----:B01----:R-:W-:Y:S01]  /*20e0*/  IMAD.U32 R12, RZ, RZ, UR12 ;  /* 0x0000000cff0c7e24 */ /* 0x003fe2000f8e00ff */
[----:B------:R-:W-:Y:S01]  /*20f0*/  ULDC UR20, c[0x0][0x50c] ;  /* 0x0001430000147ab9 */ /* 0x000fe20000000800 */
[----:B------:R-:W-:-:S07]  /*2100*/  IMAD.U32 R13, RZ, RZ, UR5 ;  /* 0x00000005ff0d7e24 */ /* 0x000fce000f8e00ff */
.L_x_31:
[----:B------:R-:W-:-:S13]  /*2110*/  ISETP.NE.AND P1, PT, R144, 0x3, PT ;  /* 0x000000039000780c */ /* 0x000fda0003f25270 */
[----:B------:R-:W-:Y:S05]  /*2120*/  @!P1 BRA `(.L_x_24) ;  /* 0x0000000000049947 */ /* 0x000fea0003800000 */
[----:B------:R-:W-:Y:S01]  /*2130*/  BPT.TRAP 0x1 ;  /* 0x000000040000795c */ /* 0x000fe20000300000 */
.L_x_24:
[----:B------:R-:W0:Y:S01]  /*2140*/  S2UR UR12, SR_CgaCtaId ;  /* 0x00000000000c79c3 */ /* 0x000e220000008800 */
[----:B------:R-:W-:Y:S01]  /*2150*/  UMOV UR10, 0x400 ;  /* 0x00000400000a7882 */ /* 0x000fe20000000000 */
[----:B------:R-:W-:Y:S01]  /*2160*/  SHF.L.U32 R14, R16, 0x1f, RZ ;  /* 0x0000001f100e7819 */ /* 0x000fe200000006ff */
[----:B0-----:R-:W-:-:S04]  /*2170*/  ULEA UR10, UR12, UR10, 0x18 ;  /* 0x0000000a0c0a7291 */ /* 0x001fc8000f8ec03f */
[----:B------:R-:W-:-:S09]  /*2180*/  ULEA UR12, UR18, UR10, 0x3 ;  /* 0x0000000a120c7291 */ /* 0x000fd2000f8e183f */
[----:B------:R0:W1:Y:S01]  /*2190*/  SYNCS.PHASECHK.TRANS64.TRYWAIT P0, [UR12], R14 ;  /* 0x0000000eff0075a7 */ /* 0x000062000800014c */
[----:B------:R-:W-:Y:S05]  /*21a0*/  @!P1 BRA `(.L_x_25) ;  /* 0x0000000000049947 */ /* 0x000fea0003800000 */
[----:B------:R-:W-:Y:S01]  /*21b0*/  BPT.TRAP 0x1 ;  /* 0x000000040000795c */ /* 0x000fe20000300000 */
.L_x_25:
[----:B-1----:R-:W-:Y:S05]  /*21c0*/  @P0 BRA `(.L_x_26) ;  /* 0x0000000000080947 */ /* 0x002fea0003800000 */
[----:B------:R-:W1:Y:S02]  /*21d0*/  SYNCS.PHASECHK.TRANS64.TRYWAIT P0, [UR12], R14 ;  /* 0x0000000eff0075a7 */ /* 0x000e64000800014c */
[----:B-1----:R-:W-:Y:S05]  /*21e0*/  @!P0 BRA `(.L_x_27) ;  /* 0x00000074004c8947 */ /* 0x002fea0003800000 */
.L_x_26:
[----:B------:R-:W-:Y:S01]  /*21f0*/  UIADD3 UR12, UR10, 0xc100, URZ ;  /* 0x0000c1000a0c7890 */ /* 0x000fe2000fffe03f */
[----:B------:R-:W-:Y:S01]  /*2200*/  WARPGROUP.ARRIVE ;  /* 0x00000000000079c5 */ /* 0x000fe20000000000 */
[----:B------:R-:W-:Y:S02]  /*2210*/  UISETP.NE.AND UP0, UPT, UR7, URZ, UPT ;  /* 0x0000003f0700728c */ /* 0x000fe4000bf05270 */
[----:B------:R-:W-:Y:S02]  /*2220*/  USHF.R.U32.HI UR12, URZ, 0x4, UR12 ;  /* 0x000000043f0c7899 */ /* 0x000fe4000801160c */
[----:B------:R-:W-:Y:S02]  /*2230*/  USEL UR8, UR8, URZ, !UP0 ;  /* 0x0000003f08087287 */ /* 0x000fe4000c000000 */
[----:B------:R-:W-:Y:S02]  /*2240*/  ULOP3.LUT UR12, UR12, 0x3fff, URZ, 0xc0, !UPT ;  /* 0x00003fff0c0c7892 */ /* 0x000fe4000f8ec03f */
[----:B------:R-:W-:-:S02]  /*2250*/  ULOP3.LUT UR7, UR11, 0x10000, URZ, 0xfc, !UPT ;  /* 0x000100000b077892 */ /* 0x000fc4000f8efc3f */
[----:B------:R-:W-:Y:S02]  /*2260*/  ULOP3.LUT UR12, UR12, 0x10000, URZ, 0xfc, !UPT ;  /* 0x000100000c0c7892 */ /* 0x000fe4000f8efc3f */
[----:B------:R-:W-:Y:S02]  /*2270*/  UISETP.NE.U32.AND UP0, UPT, UR8, URZ, UPT ;  /* 0x0000003f0800728c */ /* 0x000fe4000bf05070 */
[----:B------:R-:W-:Y:S02]  /*2280*/  ULEA UR8, UR18, UR7, 0xa ;  /* 0x0000000712087291 */ /* 0x000fe4000f8e503f */
[----:B------:R-:W-:Y:S02]  /*2290*/  ULEA UR7, UR18, UR12, 0x8 ;  /* 0x0000000c12077291 */ /* 0x000fe4000f8e403f */
[----:B------:R-:W-:Y:S01]  /*22a0*/  UIADD3 UR19, UR8, 0x200, URZ ;  /* 0x0000020008137890 */ /* 0x000fe2000fffe03f */
[----:B------:R-:W-:Y:S02]  /*22b0*/  UMOV UR13, 0x80000020 ;  /* 0x80000020000d7882 */ /* 0x000fe40000000000 */
[----:B------:R-:W-:Y:S01]  /*22c0*/  UMOV UR12, UR8 ;  /* 0x00000008000c7c82 */ /* 0x000fe20008000000 */
[----:B------:R-:W-:Y:S01]  /*22d0*/  UMOV UR15, 0x80000020 ;  /* 0x80000020000f7882 */ /* 0x000fe20000000000 */
[----:B------:R-:W-:Y:S01]  /*22e0*/  UMOV UR14, UR7 ;  /* 0x00000007000e7c82 */ /* 0x000fe20008000000 */
[----:B------:R-:W-:Y:S01]  /*22f0*/  UIADD3 UR6, UR6, 0x2, URZ ;  /* 0x0000000206067890 */ /* 0x000fe2000fffe03f */
[----:B------:R-:W-:Y:S01]  /*2300*/  QGMMA.64x64x32.F32.E5M2.E5M2 R56, gdesc[UR12], R56, UP0 ;  /* 0x00e000000c3879f3 */ /* 0x000fe2000bf03838 */
[----:B------:R-:W-:Y:S01]  /*2310*/  UMOV UR12, UR19 ;  /* 0x00000013000c7c82 */ /* 0x000fe20008000000 */
[----:B------:R-:W-:-:S02]  /*2320*/  UMOV UR13, 0x80000020 ;  /* 0x80000020000d7882 */ /* 0x000fc40000000000 */
[----:B------:R-:W-:Y:S01]  /*2330*/  QGMMA.64x64x32.F32.E5M2.E5M2 R24, gdesc[UR12], R24, UP0 ;  /* 0x00e000000c1879f3 */ /* 0x000fe2000bf03818 */
[----:B------:R-:W-:Y:S02]  /*2340*/  UIADD3 UR12, UR8, 0x2, URZ ;  /* 0x00000002080c7890 */ /* 0x000fe4000fffe03f */
[----:B------:R-:W-:Y:S02]  /*2350*/  UIADD3 UR14, UR7, 0x2, URZ ;  /* 0x00000002070e7890 */ /* 0x000fe4000fffe03f */
[----:B------:R-:W-:Y:S01]  /*2360*/  UIADD3 UR8, UR8, 0x202, URZ ;  /* 0x0000020208087890 */ /* 0x000fe2000fffe03f */
[----:B------:R-:W-:Y:S01]  /*2370*/  UMOV UR13, 0x80000020 ;  /* 0x80000020000d7882 */ /* 0x000fe20000000000 */
[----:B------:R-:W-:Y:S01]  /*2380*/  UMOV UR15, 0x80000020 ;  /* 0x80000020000f7882 */ /* 0x000fe20000000000 */
[----:B------:R-:W-:-:S04]  /*2390*/  UISETP.NE.AND UP0, UPT, UR6, UR20, UPT ;  /* 0x000000140600728c */ /* 0x000fc8000bf05270 */
[----:B------:R-:W-:-:S06]  /*23a0*/  USEL UR7, URZ, 0x1, UP0 ;  /* 0x000000013f077887 */ /* 0x000fcc0008000000 */
[----:B------:R-:W-:Y:S01]  /*23b0*/  ISETP.NE.AND P0, PT, RZ, UR7, PT ;  /* 0x00000007ff007c0c */ /* 0x000fe2000bf05270 */
[----:B------:R-:W-:Y:S01]  /*23c0*/  QGMMA.64x64x32.F32.E5M2.E5M2 R56, gdesc[UR12], R56 ;  /* 0x00e000000c3879f3 */ /* 0x000fe20008703838 */
[----:B------:R-:W-:Y:S01]  /*23d0*/  UMOV UR12, UR8 ;  /* 0x00000008000c7c82 */ /* 0x000fe20008000000 */
[----:B------:R-:W-:Y:S02]  /*23e0*/  UMOV UR13, 0x80000020 ;  /* 0x80000020000d7882 */ /* 0x000fe40000000000 */
[----:B------:R-:W-:Y:S03]  /*23f0*/  QGMMA.64x64x32.F32.E5M2.E5M2 R24, gdesc[UR12], R24, gsb0 ;  /* 0x00e000000c1879f3 */ /* 0x000fe60008003818 */
[----:B------:R-:W-:-:S05]  /*2400*/  WARPGROUP.DEPBAR.LE gsb0, 0x1 ;  /* 0x00008000000079c5 */ /* 0x000fca0000010100 */
[----:B------:R-:W-:Y:S05]  /*2410*/  @!P0 BRA `(.L_x_28) ;  /* 0x0000000400088947 */ /* 0x000fea0003800000 */
[----:B------:R-:W-:Y:S02]  /*2420*/  WARPGROUP.DEPBAR.LE gsb0, 0x0 ;  /* 0x00008000000079c5 */ /* 0x000fe40000010000 */
[----:B------:R-:W-:-:S01]  /*2430*/  FADD R147, R56, R147 ;  /* 0x0000009338937221 */ /* 0x000fc20000000000 */
[----:B------:R-:W-:Y:S01]  /*2440*/  FADD R142, R57, R142 ;  /* 0x0000008e398e7221 */ /* 0x000fe20000000000 */
        /* <DEDUP_REMOVED lines=62> */
[----:B------:R-:W-:-:S06]  /*2830*/  UMOV UR6, URZ ;  /* 0x0000003f00067c82 */ /* 0x000fcc0008000000 */
.L_x_28:
[----:B------:R-:W-:Y:S05]  /*2840*/  @!P1 BRA `(.L_x_29) ;  /* 0x0000000000049947 */ /* 0x000fea0003800000 */
[----:B------:R-:W-:Y:S01]  /*2850*/  BPT.TRAP 0x1 ;  /* 0x000000040000795c */ /* 0x000fe20000300000 */
.L_x_29:
[----:B------:R-:W-:-:S13]  /*2860*/  ISETP.NE.AND P0, PT, R6, RZ, PT ;  /* 0x000000ff0600720c */ /* 0x000fda0003f05270 */
[----:B01----:R-:W-:-:S05]  /*2870*/  @P0 LEA R14, R13, UR10, 0x3 ;  /* 0x0000000a0d0e0c11 */ /* 0x003fca000f8e18ff */
[----:B------:R-:W-:-:S05]  /*2880*/  @P0 VIADD R14, R14, 0x18 ;  /* 0x000000180e0e0836 */ /* 0x000fca0000000000 */
[----:B------:R-:W-:-:S04]  /*2890*/  @P0 PRMT R14, R5, 0x654, R14 ;  /* 0x00000654050e0816 */ /* 0x000fc8000000000e */
[----:B------:R0:W-:Y:S01]  /*28a0*/  @P0 SYNCS.ARRIVE.TRANS64.RED.A1T0 RZ, [R14+URZ], RZ ;  /* 0x000000ff0eff09a7 */ /* 0x0001e2000810043f */
[----:B------:R-:W-:-:S13]  /*28b0*/  ISETP.GT.U32.AND P0, PT, R4, 0x1, PT ;  /* 0x000000010400780c */ /* 0x000fda0003f04070 */
[----:B0-----:R-:W-:Y:S05]  /*28c0*/  @P0 BRA `(.L_x_30) ;  /* 0x0000000000040947 */ /* 0x001fea0003800000 */
[----:B------:R-:W-:Y:S01]  /*28d0*/  BPT.TRAP 0x1 ;  /* 0x000000040000795c */ /* 0x000fe20000300000 */
.L_x_30:
[----:B------:R-:W-:Y:S01]  /*28e0*/  UIADD3 UR18, UR18, 0x1, URZ ;  /* 0x0000000112127890 */ /* 0x000fe2000fffe03f */
[C---:B------:R-:W-:Y:S01]  /*28f0*/  ISETP.GT.AND P1, PT, R12.reuse, 0x1, PT ;  /* 0x000000010c00780c */ /* 0x040fe20003f24270 */
[----:B------:R-:W-:Y:S02]  /*2900*/  VIADD R13, R13, 0x1 ;  /* 0x000000010d0d7836 */ /* 0x000fe40000000000 */
[----:B------:R-:W-:Y:S01]  /*2910*/  UISETP.NE.AND UP0, UPT, UR18, 0x3, UPT ;  /* 0x000000031200788c */ /* 0x000fe2000bf05270 */
[----:B------:R-:W-:Y:S02]  /*2920*/  VIADD R12, R12, 0xffffffff ;  /* 0xffffffff0c0c7836 */ /* 0x000fe40000000000 */
[C---:B------:R-:W-:Y:S01]  /*2930*/  ISETP.NE.AND P0, PT, R13.reuse, 0x3, PT ;  /* 0x000000030d00780c */ /* 0x040fe20003f05270 */
[----:B------:R-:W-:Y:S02]  /*2940*/  USEL UR8, URZ, 0x1, UP0 ;  /* 0x000000013f087887 */ /* 0x000fe40008000000 */
[----:B------:R-:W-:Y:S01]  /*2950*/  USEL UR18, UR18, URZ, UP0 ;  /* 0x0000003f12127287 */ /* 0x000fe20008000000 */
[----:B------:R-:W-:-:S03]  /*2960*/  SEL R13, R13, RZ, P0 ;  /* 0x000000ff0d0d7207 */ /* 0x000fc60000000000 */
[----:B------:R-:W-:Y:S01]  /*2970*/  LOP3.LUT R16, R16, UR8, RZ, 0x3c, !PT ;  /* 0x0000000810107c12 */ /* 0x000fe2000f8e3cff */
[----:B------:R-:W-:Y:S01]  /*2980*/  UMOV UR8, 0x1 ;  /* 0x0000000100087882 */ /* 0x000fe20000000000 */
[----:B------:R-:W-:Y:S06]  /*2990*/  @P1 BRA `(.L_x_31) ;  /* 0xfffffff400dc1947 */ /* 0x000fec000383ffff */
.L_x_23:
[----:B------:R-:W-:Y:S01]  /*29a0*/  UISETP.NE.AND UP0, UPT, UR6, URZ, UPT ;  /* 0x0000003f0600728c */ /* 0x000fe2000bf05270 */
[----:B01----:R-:W0:Y:S03]  /*29b0*/  LDC R12, c[0x0][0x28c] ;  /* 0x0000a300ff0c7b82 */ /* 0x003e260000000800 */
[----:B------:R-:W-:-:S06]  /*29c0*/  USEL UR6, URZ, 0x1, !UP0 ;  /* 0x000000013f067887 */ /* 0x000fcc000c000000 */
[----:B------:R-:W-:Y:S02]  /*29d0*/  ISETP.NE.AND P0, PT, RZ, UR6, PT ;  /* 0x00000006ff007c0c */ /* 0x000fe4000bf05270 */
[----:B0-----:R-:W-:-:S11]  /*29e0*/  ISETP.GE.AND P1, PT, R12, 0x1, PT ;  /* 0x000000010c00780c */ /* 0x001fd60003f26270 */
[----:B------:R-:W-:Y:S05]  /*29f0*/  @!P0 BRA `(.L_x_32) ;  /* 0x0000000400048947 */ /* 0x000fea0003800000 */
[----:B------:R-:W-:Y:S02]  /*2a00*/  WARPGROUP.DEPBAR.LE gsb0, 0x0 ;  /* 0x00008000000079c5 */ /* 0x000fe40000010000 */
[----:B------:R-:W-:Y:S01]  /*2a10*/  FADD R147, R56, R147 ;  /* 0x0000009338937221 */ /* 0x000fe20000000000 */
        /* <DEDUP_REMOVED lines=62> */
[----:B------:R-:W-:-:S07]  /*2e00*/  FADD R20, R20, R55 ;  /* 0x0000003714147221 */ /* 0x000fce0000000000 */
.L_x_32:
[----:B------:R-:W-:Y:S02]  /*2e10*/  WARPGROUP.DEPBAR.LE gsb0, 0x0 ;  /* 0x00008000000079c5 */ /* 0x000fe40000010000 */
[----:B------:R-:W-:Y:S05]  /*2e20*/  @!P1 BRA `(.L_x_33) ;  /* 0x0000000000549947 */ /* 0x000fea0003800000 */
[----:B------:R-:W-:-:S13]  /*2e30*/  ISETP.NE.AND P0, PT, R144, 0x3, PT ;  /* 0x000000039000780c */ /* 0x000fda0003f05270 */
[----:B------:R-:W-:Y:S05]  /*2e40*/  @!P0 BRA `(.L_x_34) ;  /* 0x0000000000048947 */ /* 0x000fea0003800000 */
[----:B------:R-:W-:Y:S01]  /*2e50*/  BPT.TRAP 0x1 ;  /* 0x000000040000795c */ /* 0x000fe20000300000 */
.L_x_34:
[----:B------:R-:W-:Y:S01]  /*2e60*/  ISETP.NE.AND P0, PT, R6, RZ, PT ;  /* 0x000000ff0600720c */ /* 0x000fe20003f05270 */
[----:B------:R-:W-:Y:S01]  /*2e70*/  BSSY B0, `(.L_x_35) ;  /* 0x000000e000007945 */ /* 0x000fe20003800000 */
[----:B------:R-:W-:-:S11]  /*2e80*/  ISETP.GT.U32.AND P1, PT, R4, 0x1, PT ;  /* 0x000000010400780c */ /* 0x000fd60003f24070 */
[----:B------:R-:W-:Y:S05]  /*2e90*/  @!P0 BRA `(.L_x_36) ;  /* 0x00000000002c8947 */ /* 0x000fea0003800000 */
[----:B------:R-:W-:-:S04]  /*2ea0*/  UISETP.LT.AND UP0, UPT, UR9, 0x1, UPT ;  /* 0x000000010900788c */ /* 0x000fc8000bf01270 */
[----:B------:R-:W-:-:S04]  /*2eb0*/  USEL UR8, UR9, 0x1, UP0 ;  /* 0x0000000109087887 */ /* 0x000fc80008000000 */
[----:B------:R-:W-:-:S04]  /*2ec0*/  UIADD3 UR8, UR5, UR9, -UR8 ;  /* 0x0000000905087290 */ /* 0x000fc8000fffe808 */
[----:B------:R-:W-:-:S04]  /*2ed0*/  UIMAD.WIDE.U32 UR6, UR8, -0x55555555, URZ ;  /* 0xaaaaaaab080678a5 */ /* 0x000fc8000f8e003f */
[----:B------:R-:W-:-:S04]  /*2ee0*/  USHF.R.U32.HI UR6, URZ, 0x1, UR7 ;  /* 0x000000013f067899 */ /* 0x000fc80008011607 */
[----:B------:R-:W-:-:S04]  /*2ef0*/  UIMAD UR8, UR6, -0x3, UR8 ;  /* 0xfffffffd060878a4 */ /* 0x000fc8000f8e0208 */
[----:B------:R-:W-:-:S04]  /*2f00*/  ULEA UR8, UR8, UR10, 0x3 ;  /* 0x0000000a08087291 */ /* 0x000fc8000f8e183f */
[----:B------:R-:W-:-:S06]  /*2f10*/  UIADD3 UR8, UR8, 0x18, URZ ;  /* 0x0000001808087890 */ /* 0x000fcc000fffe03f */
[----:B------:R-:W-:-:S05]  /*2f20*/  IMAD.U32 R12, RZ, RZ, UR8 ;  /* 0x00000008ff0c7e24 */ /* 0x000fca000f8e00ff */
[----:B------:R-:W-:-:S04]  /*2f30*/  PRMT R12, R5, 0x654, R12 ;  /* 0x00000654050c7816 */ /* 0x000fc8000000000c */
[----:B------:R0:W-:Y:S03]  /*2f40*/  SYNCS.ARRIVE.TRANS64.RED.A1T0 RZ, [R12+URZ], RZ ;  /* 0x000000ff0cff79a7 */ /* 0x0001e6000810043f */
.L_x_36:
[----:B------:R-:W-:Y:S05]  /*2f50*/  BSYNC B0 ;  /* 0x0000000000007941 */ /* 0x000fea0003800000 */
.L_x_35:
[----:B------:R-:W-:Y:S05]  /*2f60*/  @P1 BRA `(.L_x_33) ;  /* 0x0000000000041947 */ /* 0x000fea0003800000 */
[----:B------:R-:W-:Y:S01]  /*2f70*/  BPT.TRAP 0x1 ;  /* 0x000000040000795c */ /* 0x000fe20000300000 */
.L_x_33:
[----:B------:R-:W1:Y:S01]  /*2f80*/  LDC R16, c[0x0][0x288] ;  /* 0x0000a200ff107b82 */ /* 0x000e620000000800 */
[----:B------:R-:W-:Y:S01]  /*2f90*/  IMAD.SHL.U32 R33, R11, 0x40, RZ ;  /* 0x000000400b217824 */ /* 0x000fe200078e00ff */
[--C-:B0-----:R-:W-:Y:S01]  /*2fa0*/  SHF.R.U32.HI R12, RZ, 0x2, R0.reuse ;  /* 0x00000002ff0c7819 */ /* 0x101fe20000011600 */
[----:B------:R-:W-:Y:S01]  /*2fb0*/  UIADD3 UR5, UR9, UR5, URZ ;  /* 0x0000000509057290 */ /* 0x000fe2000fffe03f */
[----:B------:R-:W-:Y:S01]  /*2fc0*/  LOP3.LUT R14, R0, 0x60, RZ, 0xc0, !PT ;  /* 0x00000060000e7812 */ /* 0x000fe200078ec0ff */
[----:B------:R-:W-:Y:S01]  /*2fd0*/  IMAD.SHL.U32 R34, R10, 0x100, RZ ;  /* 0x000001000a227824 */ /* 0x000fe200078e00ff */
[----:B------:R-:W-:Y:S01]  /*2fe0*/  SHF.R.U32.HI R15, RZ, 0x7, R0 ;  /* 0x00000007ff0f7819 */ /* 0x000fe20000011600 */
[----:B------:R-:W-:Y:S01]  /*2ff0*/  UISETP.GT.U32.AND UP0, UPT, UR5, 0x2, UPT ;  /* 0x000000020500788c */ /* 0x000fe2000bf04070 */
[----:B------:R-:W-:Y:S01]  /*3000*/  LOP3.LUT R13, R12, 0x7, RZ, 0xc0, !PT ;  /* 0x000000070c0d7812 */ /* 0x000fe200078ec0ff */
[C---:B------:R-:W-:Y:S01]  /*3010*/  IMAD.SHL.U32 R26, R0.reuse, 0x2, RZ ;  /* 0x00000002001a7824 */ /* 0x040fe200078e00ff */
[----:B------:R-:W-:Y:S01]  /*3020*/  SHF.R.U32.HI R14, RZ, 0x1, R14 ;  /* 0x00000001ff0e7819 */ /* 0x000fe2000001160e */
[----:B------:R-:W-:Y:S01]  /*3030*/  ULDC UR12, c[0x0][0x284] ;  /* 0x0000a100000c7ab9 */ /* 0x000fe20000000800 */
[----:B------:R-:W-:Y:S01]  /*3040*/  LOP3.LUT R12, R15, 0x1, RZ, 0xc0, !PT ;  /* 0x000000010f0c7812 */ /* 0x000fe200078ec0ff */
[----:B------:R-:W-:Y:S01]  /*3050*/  UISETP.LT.U32.AND UP0, UPT, UR9, 0x3, UP0 ;  /* 0x000000030900788c */ /* 0x000fe20008701070 */
[----:B------:R-:W-:Y:S01]  /*3060*/  IADD3 R17, RZ, -R14, -R13 ;  /* 0x8000000eff117210 */ /* 0x000fe20007ffe80d */
[----:B------:R-:W-:Y:S01]  /*3070*/  UISETP.GE.U32.AND UP1, UPT, UR9, 0x3, UPT ;  /* 0x000000030900788c */ /* 0x000fe2000bf26070 */
[----:B------:R-:W-:Y:S01]  /*3080*/  LOP3.LUT R15, R0, 0x3, RZ, 0xc0, !PT ;  /* 0x00000003000f7812 */ /* 0x000fe200078ec0ff */
[C---:B------:R-:W-:Y:S01]  /*3090*/  IMAD.SHL.U32 R24, R12.reuse, 0x40, RZ ;  /* 0x000000400c187824 */ /* 0x040fe200078e00ff */
[----:B------:R-:W-:Y:S01]  /*30a0*/  SHF.R.S32.HI R29, RZ, 0x1f, R7 ;  /* 0x0000001fff1d7819 */ /* 0x000fe20000011407 */
[----:B------:R-:W-:Y:S01]  /*30b0*/  UIMAD.WIDE.U32 UR6, UR5, -0x55555555, URZ ;  /* 0xaaaaaaab050678a5 */ /* 0x000fe2000f8e003f */
[C---:B------:R-:W-:Y:S01]  /*30c0*/  LOP3.LUT R26, R33.reuse, 0x6, R26, 0xf8, !PT ;  /* 0x00000006211a7812 */ /* 0x040fe200078ef81a */
[----:B------:R-:W-:Y:S01]  /*30d0*/  USEL UR8, URZ, 0x1, !UP0 ;  /* 0x000000013f087887 */ /* 0x000fe2000c000000 */
[----:B------:R-:W-:Y:S01]  /*30e0*/  IMAD R17, R12, -0x40, R17 ;  /* 0xffffffc00c117824 */ /* 0x000fe200078e0211 */
[----:B------:R-:W-:Y:S01]  /*30f0*/  ULDC.64 UR10, c[0x0][0x5d0] ;  /* 0x00017400000a7ab9 */ /* 0x000fe20000000a00 */
[----:B-1----:R-:W-:Y:S01]  /*3100*/  ISETP.GE.AND P0, PT, R33, R16, PT ;  /* 0x000000102100720c */ /* 0x002fe20003f06270 */
[----:B------:R-:W-:Y:S01]  /*3110*/  IMAD R12, R15, -0x2, R16 ;  /* 0xfffffffe0f0c7824 */ /* 0x000fe200078e0210 */
[----:B------:R-:W-:Y:S01]  /*3120*/  SHF.R.S32.HI R27, RZ, 0x1f, R26 ;  /* 0x0000001fff1b7819 */ /* 0x000fe2000001141a */
[----:B------:R-:W-:Y:S01]  /*3130*/  IMAD R16, R29, UR10, RZ ;  /* 0x0000000a1d107c24 */ /* 0x000fe2000f8e02ff */
[----:B------:R-:W-:Y:S01]  /*3140*/  ISETP.GE.OR P0, PT, R34, UR12, P0 ;  /* 0x0000000c22007c0c */ /* 0x000fe20008706670 */
[----:B------:R-:W-:Y:S01]  /*3150*/  USHF.R.U32.HI UR6, URZ, 0x1, UR7 ;  /* 0x000000013f067899 */ /* 0x000fe20008011607 */
[----:B------:R-:W-:Y:S01]  /*3160*/  LOP3.LUT R35, R24, 0x40, R13, 0xe2, !PT ;  /* 0x0000004018237812 */ /* 0x000fe200078ee20d */
[----:B------:R-:W-:Y:S01]  /*3170*/  ULOP3.LUT UR4, UR4, UR8, URZ, 0x3c, !UPT ;  /* 0x0000000804047292 */ /* 0x000fe2000f8e3c3f */
[----:B------:R-:W-:Y:S01]  /*3180*/  IMAD.WIDE R24, R10, 0x100, RZ ;  /* 0x000001000a187825 */ /* 0x000fe200078e02ff */
[----:B------:R-:W-:Y:S01]  /*3190*/  UIMAD UR5, UR6, -0x3, UR5 ;  /* 0xfffffffd060578a4 */ /* 0x000fe2000f8e0205 */
[----:B------:R-:W-:Y:S01]  /*31a0*/  IADD3 R34, -R34, UR12, R17 ;  /* 0x0000000c22227c10 */ /* 0x000fe2000fffe111 */
[----:B------:R-:W-:Y:S01]  /*31b0*/  @UP1 ULOP3.LUT UR4, UR4, 0x1, UR6, 0x78, !UPT ;  /* 0x0000000104041892 */ /* 0x000fe2000f8e7806 */
[C---:B------:R-:W-:Y:S01]  /*31c0*/  IMAD R13, R7.reuse, UR11, R16 ;  /* 0x0000000b070d7c24 */ /* 0x040fe2000f8e0210 */
[----:B------:R-:W-:Y:S01]  /*31d0*/  LOP3.LUT R35, R24, R35, R14, 0xfe, !PT ;  /* 0x0000002318237212 */ /* 0x000fe200078efe0e */
[----:B------:R-:W-:-:S04]  /*31e0*/  IMAD.WIDE.U32 R10, R7, UR10, R26 ;  /* 0x0000000a070a7c25 */ /* 0x000fc8000f8e001a */
[----:B------:R-:W-:Y:S02]  /*31f0*/  IMAD.IADD R11, R11, 0x1, R13 ;  /* 0x000000010b0b7824 */ /* 0x000fe400078e020d */
[----:B------:R-:W-:Y:S02]  /*3200*/  IMAD.IADD R33, R12, 0x1, -R33 ;  /* 0x000000010c217824 */ /* 0x000fe400078e0a21 */
[----:B------:R-:W-:Y:S01]  /*3210*/  IMAD.MOV.U32 R32, RZ, RZ, -0x1 ;  /* 0xffffffffff207424 */ /* 0x000fe200078e00ff */
[----:B------:R-:W-:Y:S06]  /*3220*/  @P0 BRA `(.L_x_37) ;  /* 0x0000004800040947 */ /* 0x000fec0003800000 */
[----:B------:R-:W0:Y:S01]  /*3230*/  LDC.64 R30, c[0x0][0x5c8] ;  /* 0x00017200ff1e7b82 */ /* 0x000e220000000a00 */
[----:B------:R-:W-:Y:S01]  /*3240*/  ULDC.64 UR6, c[0x0][0x5c0] ;  /* 0x0001700000067ab9 */ /* 0x000fe20000000a00 */
[----:B------:R-:W-:Y:S01]  /*3250*/  BSSY B0, `(.L_x_37) ;  /* 0x000047e000007945 */ /* 0x000fe20003800000 */
[-C--:B0-----:R-:W-:Y:S02]  /*3260*/  IMAD R12, R25, R30.reuse, RZ ;  /* 0x0000001e190c7224 */ /* 0x081fe400078e02ff */
[----:B------:R-:W-:-:S04]  /*3270*/  IMAD.WIDE.U32 R10, R35, R30, R10 ;  /* 0x0000001e230a7225 */ /* 0x000fc800078e000a */
[----:B------:R-:W-:Y:S01]  /*3280*/  IMAD R15, R35, R31, R12 ;  /* 0x0000001f230f7224 */ /* 0x000fe200078e020c */
[----:B------:R-:W-:Y:S01]  /*3290*/  IADD3 R16, P4, R10, UR6, RZ ;  /* 0x000000060a107c10 */ /* 0x000fe2000ff9e0ff */
[C---:B------:R-:W-:Y:S01]  /*32a0*/  IMAD.SHL.U32 R13, R30.reuse, 0x80, RZ ;  /* 0x000000801e0d7824 */ /* 0x040fe200078e00ff */
[C---:B------:R-:W-:Y:S01]  /*32b0*/  LEA R28, P2, R30.reuse, R10, 0x3 ;  /* 0x0000000a1e1c7211 */ /* 0x040fe200078418ff */
[----:B------:R-:W-:Y:S01]  /*32c0*/  IMAD.IADD R36, R11, 0x1, R15 ;  /* 0x000000010b247824 */ /* 0x000fe200078e020f */
[----:B------:R-:W-:Y:S02]  /*32d0*/  SHF.L.U64.HI R11, R30, 0x7, R31 ;  /* 0x000000071e0b7819 */ /* 0x000fe4000001021f */
[----:B------:R-:W-:Y:S02]  /*32e0*/  IADD3 R12, P1, P0, R10, UR6, R13 ;  /* 0x000000060a0c7c10 */ /* 0x000fe4000f83e00d */
[----:B------:R-:W-:Y:S02]  /*32f0*/  IADD3.X R17, R36, UR7, RZ, P4, !PT ;  /* 0x0000000724117c10 */ /* 0x000fe4000a7fe4ff */
[----:B---3-5:R-:W-:-:S02]  /*3300*/  FSETP.NEU.AND P4, PT, R9, RZ, PT ;  /* 0x000000ff0900720b */ /* 0x028fc40003f8d000 */
[----:B------:R-:W-:Y:S02]  /*3310*/  LEA.HI.X R30, R30, R36, R31, 0x3, P2 ;  /* 0x000000241e1e7211 */ /* 0x000fe400010f1c1f */
[C---:B------:R-:W-:Y:S02]  /*3320*/  IADD3 R14, P2, R28.reuse, UR6, RZ ;  /* 0x000000061c0e7c10 */ /* 0x040fe4000ff5e0ff */
[----:B------:R-:W-:Y:S02]  /*3330*/  IADD3 R10, P5, P6, R28, UR6, R13 ;  /* 0x000000061c0a7c10 */ /* 0x000fe4000febe00d */
[--C-:B------:R-:W-:Y:S02]  /*3340*/  IADD3.X R13, R36, UR7, R11.reuse, P1, P0 ;  /* 0x00000007240d7c10 */ /* 0x100fe40008fe040b */
[C---:B------:R-:W-:Y:S02]  /*3350*/  IADD3.X R15, R30.reuse, UR7, RZ, P2, !PT ;  /* 0x000000071e0f7c10 */ /* 0x040fe400097fe4ff */
[----:B------:R-:W-:Y:S01]  /*3360*/  IADD3.X R11, R30, UR7, R11, P5, P6 ;  /* 0x000000071e0b7c10 */ /* 0x000fe2000afec40b */
[----:B------:R-:W-:Y:S06]  /*3370*/  @!P4 BRA `(.L_x_38) ;  /* 0x00000034009cc947 */ /* 0x000fec0003800000 */
[----:B------:R-:W-:Y:S01]  /*3380*/  ULDC.64 UR6, c[0x0][0x5b8] ;  /* 0x00016e0000067ab9 */ /* 0x000fe20000000a00 */
[----:B------:R-:W-:Y:S01]  /*3390*/  ISETP.GE.AND P0, PT, R34, 0x1, PT ;  /* 0x000000012200780c */ /* 0x000fe20003f06270 */
[----:B------:R-:W-:Y:S01]  /*33a0*/  IMAD R28, R29, UR6, RZ ;  /* 0x000000061d1c7c24 */ /* 0x000fe2000f8e02ff */
[----:B------:R-:W-:Y:S01]  /*33b0*/  ULDC.64 UR10, c[0x0][0x5a8] ;  /* 0x00016a00000a7ab9 */ /* 0x000fe20000000a00 */
[----:B------:R-:W-:Y:S01]  /*33c0*/  IMAD.WIDE.U32 R26, R7, UR6, R26 ;  /* 0x00000006071a7c25 */ /* 0x000fe2000f8e001a */
[----:B------:R-:W-:Y:S01]  /*33d0*/  ISETP.LT.OR P4, PT, R33, 0x1, !P0 ;  /* 0x000000012100780c */ /* 0x000fe20004781670 */
[----:B------:R-:W-:Y:S02]  /*33e0*/  BSSY B1, `(.L_x_39) ;  /* 0x000000c000017945 */ /* 0x000fe40003800000 */
[----:B------:R-:W-:Y:S01]  /*33f0*/  IMAD R7, R7, UR7, R28 ;  /* 0x0000000707077c24 */ /* 0x000fe2000f8e021c */
[----:B------:R-:W-:Y:S02]  /*3400*/  ULDC.64 UR6, c[0x0][0x5b0] ;  /* 0x00016c0000067ab9 */ /* 0x000fe40000000a00 */
[----:B------:R-:W-:-:S02]  /*3410*/  IMAD R30, R25, UR6, RZ ;  /* 0x00000006191e7c24 */ /* 0x000fc4000f8e02ff */
[----:B------:R-:W-:Y:S02]  /*3420*/  IMAD.IADD R27, R27, 0x1, R7 ;  /* 0x000000011b1b7824 */ /* 0x000fe400078e0207 */
[C---:B------:R-:W-:Y:S02]  /*3430*/  IMAD R7, R35.reuse, UR7, R30 ;  /* 0x0000000723077c24 */ /* 0x040fe4000f8e021e */
[----:B------:R-:W-:-:S03]  /*3440*/  IMAD.WIDE.U32 R28, R35, UR6, R26 ;  /* 0x00000006231c7c25 */ /* 0x000fc6000f8e001a */
[----:B------:R-:W-:-:S04]  /*3450*/  IADD3 R28, P1, R28, UR10, RZ ;  /* 0x0000000a1c1c7c10 */ /* 0x000fc8000ff3e0ff */
[--C-:B------:R-:W-:Y:S02]  /*3460*/  IADD3.X R29, R29, UR11, R7.reuse, P1, !PT ;  /* 0x0000000b1d1d7c10 */ /* 0x100fe40008ffe407 */
[----:B------:R-:W-:Y:S01]  /*3470*/  PRMT R7, RZ, 0x7610, R7 ;  /* 0x00007610ff077816 */ /* 0x000fe20000000007 */
[----:B------:R-:W-:Y:S06]  /*3480*/  @P4 BRA `(.L_x_40) ;  /* 0x0000000000044947 */ /* 0x000fec0003800000 */
[----:B------:R0:W5:Y:S02]  /*3490*/  LDG.E.U8 R7, desc[UR16][R28.64] ;  /* 0x000000101c077981 */ /* 0x000164000c1e1100 */
.L_x_40:
[----:B------:R-:W-:Y:S05]  /*34a0*/  BSYNC B1 ;  /* 0x0000000000017941 */ /* 0x000fea0003800000 */
.L_x_39:
[----:B-----5:R-:W-:Y:S01]  /*34b0*/  LOP3.LUT R7, R7, 0xff, RZ, 0xc0, !PT ;  /* 0x000000ff07077812 */ /* 0x020fe200078ec0ff */
[----:B------:R-:W-:Y:S01]  /*34c0*/  BSSY B1, `(.L_x_41) ;  /* 0x000000b000017945 */ /* 0x000fe20003800000 */
[----:B------:R-:W-:Y:S02]  /*34d0*/  ISETP.LT.OR P2, PT, R33, 0x2, !P0 ;  /* 0x000000022100780c */ /* 0x000fe40004741670 */
[----:B------:R-:W-:-:S05]  /*34e0*/  F2FP.F16.E5M2.UNPACK_B R7, R7 ;  /* 0x00000007ff07723e */ /* 0x000fca00020004ff */
[----:B------:R-:W-:Y:S01]  /*34f0*/  HADD2.F32 R30, -RZ, R7.H0_H0 ;  /* 0x20000007ff1e7230 */ /* 0x000fe20000004100 */
[----:B------:R-:W-:-:S04]  /*3500*/  PRMT R7, RZ, 0x7610, R7 ;  /* 0x00007610ff077816 */ /* 0x000fc80000000007 */
[----:B------:R-:W-:-:S04]  /*3510*/  FMUL R30, R30, R9 ;  /* 0x000000091e1e7220 */ /* 0x000fc80000400000 */
[----:B--2---:R-:W-:-:S05]  /*3520*/  FFMA R30, R147, R8, R30 ;  /* 0x00000008931e7223 */ /* 0x004fca000000001e */
[----:B------:R-:W-:-:S05]  /*3530*/  F2FP.SATFINITE.E5M2.F32.PACK_AB_MERGE_C R31, RZ, R30, RZ ;  /* 0x0000001eff1f723e */ /* 0x000fca00048060ff */
[----:B------:R1:W-:Y:S01]  /*3540*/  @!P4 STG.E.U8 desc[UR16][R16.64], R31 ;  /* 0x0000001f1000c986 */ /* 0x0003e2000c101110 */
[----:B------:R-:W-:Y:S05]  /*3550*/  @P2 BRA `(.L_x_42) ;  /* 0x0000000000042947 */ /* 0x000fea0003800000 */
[----:B------:R2:W5:Y:S02]  /*3560*/  LDG.E.U8 R7, desc[UR16][R28.64+0x1] ;  /* 0x000001101c077981 */ /* 0x000564000c1e1100 */
.L_x_42:
[----:B------:R-:W-:Y:S05]  /*3570*/  BSYNC B1 ;  /* 0x0000000000017941 */ /* 0x000fea0003800000 */
.L_x_41:
[----:B-----5:R-:W-:Y:S01]  /*3580*/  LOP3.LUT R7, R7, 0xff, RZ, 0xc0, !PT ;  /* 0x000000ff07077812 */ /* 0x020fe200078ec0ff */
[----:B------:R-:W-:Y:S01]  /*3590*/  BSSY B1, `(.L_x_43) ;  /* 0x0000013000017945 */ /* 0x000fe20003800000 */
[----:B------:R-:W-:Y:S02]  /*35a0*/  IADD3 R37, P1, R35, 0x8, RZ ;  /* 0x0000000823257810 */ /* 0x000fe40007f3e0ff */
[----:B------:R-:W-:-:S03]  /*35b0*/  F2FP.F16.E5M2.UNPACK_B R7, R7 ;  /* 0x00000007ff07723e */ /* 0x000fc600020004ff */
[----:B-1----:R-:W-:Y:S01]  /*35c0*/  IMAD.X R31, RZ, RZ, R25, P1 ;  /* 0x000000ffff1f7224 */ /* 0x002fe200008e0619 */
[----:B------:R-:W-:Y:S01]  /*35d0*/  ISETP.GE.AND P1, PT, R34, 0x9, PT ;  /* 0x000000092200780c */ /* 0x000fe20003f26270 */
[----:B------:R-:W-:Y:S02]  /*35e0*/  HADD2.F32 R30, -RZ, R7.H0_H0 ;  /* 0x20000007ff1e7230 */ /* 0x000fe40000004100 */
[----:B------:R-:W-:Y:S01]  /*35f0*/  IMAD R36, R31, UR6, RZ ;  /* 0x000000061f247c24 */ /* 0x000fe2000f8e02ff */
[----:B------:R-:W-:Y:S02]  /*3600*/  ISETP.LT.OR P5, PT, R33, 0x1, !P1 ;  /* 0x000000012100780c */ /* 0x000fe40004fa1670 */
[----:B------:R-:W-:Y:S01]  /*3610*/  FMUL R7, R30, R9 ;  /* 0x000000091e077220 */ /* 0x000fe20000400000 */
[----:B------:R-:W-:-:S04]  /*3620*/  IMAD.WIDE.U32 R30, R37, UR6, R26 ;  /* 0x00000006251e7c25 */ /* 0x000fc8000f8e001a */
[----:B------:R-:W-:Y:S01]  /*3630*/  FFMA R7, R142, R8, R7 ;  /* 0x000000088e077223 */ /* 0x000fe20000000007 */
[----:B------:R-:W-:Y:S01]  /*3640*/  IMAD R37, R37, UR7, R36 ;  /* 0x0000000725257c24 */ /* 0x000fe2000f8e0224 */
[----:B------:R-:W-:-:S03]  /*3650*/  IADD3 R30, P4, R30, UR10, RZ ;  /* 0x0000000a1e1e7c10 */ /* 0x000fc6000ff9e0ff */
[----:B------:R-:W-:Y:S02]  /*3660*/  F2FP.SATFINITE.E5M2.F32.PACK_AB_MERGE_C R39, RZ, R7, RZ ;  /* 0x00000007ff27723e */ /* 0x000fe400048060ff */
[----:B------:R-:W-:Y:S02]  /*3670*/  IADD3.X R31, R31, UR11, R37, P4, !PT ;  /* 0x0000000b1f1f7c10 */ /* 0x000fe4000a7fe425 */
[----:B------:R-:W-:Y:S01]  /*3680*/  PRMT R7, RZ, 0x7610, R7 ;  /* 0x00007610ff077816 */ /* 0x000fe20000000007 */
[----:B------:R1:W-:Y:S01]  /*3690*/  @!P2 STG.E.U8 desc[UR16][R16.64+0x1], R39 ;  /* 0x000001271000a986 */ /* 0x0003e2000c101110 */
[----:B------:R-:W-:Y:S05]  /*36a0*/  @P5 BRA `(.L_x_44) ;  /* 0x0000000000045947 */ /* 0x000fea0003800000 */
[----:B------:R3:W5:Y:S02]  /*36b0*/  LDG.E.U8 R7, desc[UR16][R30.64] ;  /* 0x000000101e077981 */ /* 0x000764000c1e1100 */
.L_x_44:
[----:B------:R-:W-:Y:S05]  /*36c0*/  BSYNC B1 ;  /* 0x0000000000017941 */ /* 0x000fea0003800000 */
.L_x_43:
[----:B-----5:R-:W-:Y:S01]  /*36d0*/  LOP3.LUT R7, R7, 0xff, RZ, 0xc0, !PT ;  /* 0x000000ff07077812 */ /* 0x020fe200078ec0ff */
[----:B------:R-:W-:Y:S01]  /*36e0*/  BSSY B1, `(.L_x_45) ;  /* 0x000000b000017945 */ /* 0x000fe20003800000 */
[----:B------:R-:W-:Y:S02]  /*36f0*/  ISETP.LT.OR P2, PT, R33, 0x2, !P1 ;  /* 0x000000022100780c */ /* 0x000fe40004f41670 */
[----:B------:R-:W-:-:S05]  /*3700*/  F2FP.F16.E5M2.UNPACK_B R7, R7 ;  /* 0x00000007ff07723e */ /* 0x000fca00020004ff */
[----:B------:R-:W-:Y:S01]  /*3710*/  HADD2.F32 R36, -RZ, R7.H0_H0 ;  /* 0x20000007ff247230 */ /* 0x000fe20000004100 */
[----:B------:R-:W-:-:S04]  /*3720*/  PRMT R7, RZ, 0x7610, R7 ;  /* 0x00007610ff077816 */ /* 0x000fc80000000007 */
[----:B------:R-:W-:-:S04]  /*3730*/  FMUL R36, R36, R9 ;  /* 0x0000000924247220 */ /* 0x000fc80000400000 */
[----:B------:R-:W-:-:S05]  /*3740*/  FFMA R36, R145, R8, R36 ;  /* 0x0000000891247223 */ /* 0x000fca0000000024 */
[----:B------:R-:W-:-:S05]  /*3750*/  F2FP.SATFINITE.E5M2.F32.PACK_AB_MERGE_C R37, RZ, R36, RZ ;  /* 0x00000024ff25723e */ /* 0x000fca00048060ff */
[----:B------:R4:W-:Y:S01]  /*3760*/  @!P5 STG.E.U8 desc[UR16][R14.64], R37 ;  /* 0x000000250e00d986 */ /* 0x0009e2000c101110 */
[----:B------:R-:W-:Y:S05]  /*3770*/  @P2 BRA `(.L_x_46) ;  /* 0x0000000000042947 */ /* 0x000fea0003800000 */
[----:B------:R0:W5:Y:S02]  /*3780*/  LDG.E.U8 R7, desc[UR16][R30.64+0x1] ;  /* 0x000001101e077981 */ /* 0x000164000c1e1100 */
.L_x_46:
[----:B------:R-:W-:Y:S05]  /*3790*/  BSYNC B1 ;  /* 0x0000000000017941 */ /* 0x000fea0003800000 */
.L_x_45:
[----:B-----5:R-:W-:Y:S01]  /*37a0*/  LOP3.LUT R7, R7, 0xff, RZ, 0xc0, !PT ;  /* 0x000000ff07077812 */ /* 0x020fe200078ec0ff */
[----:B------:R-:W-:Y:S01]  /*37b0*/  BSSY B1, `(.L_x_47) ;  /* 0x000000b000017945 */ /* 0x000fe20003800000 */
[----:B------:R-:W-:Y:S02]  /*37c0*/  ISETP.LT.OR P4, PT, R33, 0x9, !P0 ;  /* 0x000000092100780c */ /* 0x000fe40004781670 */
[----:B------:R-:W-:-:S05]  /*37d0*/  F2FP.F16.E5M2.UNPACK_B R7, R7 ;  /* 0x00000007ff07723e */ /* 0x000fca00020004ff */
[----:B------:R-:W-:-:S05]  /*37e0*/  HADD2.F32 R36, -RZ, R7.H0_H0 ;  /* 0x20000007ff247230 */ /* 0x000fca0000004100 */
[----:B------:R-:W-:-:S04]  /*37f0*/  FMUL R7, R36, R9 ;  /* 0x0000000924077220 */ /* 0x000fc80000400000 */
[----:B------:R-:W-:-:S05]  /*3800*/  FFMA R7, R140, R8, R7 ;  /* 0x000000088c077223 */ /* 0x000fca0000000007 */
[----:B----4-:R-:W-:Y:S02]  /*3810*/  F2FP.SATFINITE.E5M2.F32.PACK_AB_MERGE_C R37, RZ, R7, RZ ;  /* 0x00000007ff25723e */ /* 0x010fe400048060ff */
[----:B------:R-:W-:-:S03]  /*3820*/  PRMT R7, RZ, 0x7610, R7 ;  /* 0x00007610ff077816 */ /* 0x000fc60000000007 */
[----:B------:R4:W-:Y:S01]  /*3830*/  @!P2 STG.E.U8 desc[UR16][R14.64+0x1], R37 ;  /* 0x000001250e00a986 */ /* 0x0009e2000c101110 */
[----:B------:R-:W-:Y:S05]  /*3840*/  @P4 BRA `(.L_x_48) ;  /* 0x0000000000044947 */ /* 0x000fea0003800000 */
[----:B------:R0:W5:Y:S02]  /*3850*/  LDG.E.U8 R7, desc[UR16][R28.64+0x8] ;  /* 0x000008101c077981 */ /* 0x000164000c1e1100 */
.L_x_48:
[----:B------:R-:W-:Y:S05]  /*3860*/  BSYNC B1 ;  /* 0x0000000000017941 */ /* 0x000fea0003800000 */
.L_x_47:
        /* <DEDUP_REMOVED lines=8> */
[----:B----4-:R-:W-:-:S05]  /*38f0*/  F2FP.SATFINITE.E5M2.F32.PACK_AB_MERGE_C R37, RZ, R36, RZ ;  /* 0x00000024ff25723e */ /* 0x010fca00048060ff */
[----:B------:R4:W-:Y:S01]  /*3900*/  @!P4 STG.E.U8 desc[UR16][R16.64+0x8], R37 ;  /* 0x000008251000c986 */ /* 0x0009e2000c101110 */
[----:B------:R-:W-:Y:S05]  /*3910*/  @P2 BRA `(.L_x_50) ;  /* 0x0000000000042947 */ /* 0x000fea0003800000 */
[----:B------:R0:W5:Y:S02]  /*3920*/  LDG.E.U8 R7, desc[UR16][R28.64+0x9] ;  /* 0x000009101c077981 */ /* 0x000164000c1e1100 */
.L_x_50:
[----:B------:R-:W-:Y:S05]  /*3930*/  BSYNC B1 ;  /* 0x0000000000017941 */ /* 0x000fea0003800000 */
.L_x_49:
        /* <DEDUP_REMOVED lines=12> */
.L_x_52:
[----:B------:R-:W-:Y:S05]  /*3a00*/  BSYNC B1 ;  /* 0x0000000000017941 */ /* 0x000fea0003800000 */
.L_x_51:
        /* <DEDUP_REMOVED lines=12> */
.L_x_54:
[----:B------:R-:W-:Y:S05]  /*3ad0*/  BSYNC B1 ;  /* 0x0000000000017941 */ /* 0x000fea0003800000 */
.L_x_53:
        /* <DEDUP_REMOVED lines=12> */
.L_x_56:
[----:B------:R-:W-:Y:S05]  /*3ba0*/  BSYNC B1 ;  /* 0x0000000000017941 */ /* 0x000fea0003800000 */
.L_x_55:
        /* <DEDUP_REMOVED lines=12> */
.L_x_58:
[----:B------:R-:W-:Y:S05]  /*3c70*/  BSYNC B1 ;  /* 0x0000000000017941 */ /* 0x000fea0003800000 */
.L_x_57:
        /* <DEDUP_REMOVED lines=12> */
.L_x_60:
[----:B------:R-:W-:Y:S05]  /*3d40*/  BSYNC B1 ;  /* 0x0000000000017941 */ /* 0x000fea0003800000 */
.L_x_59:
        /* <DEDUP_REMOVED lines=12> */
.L_x_62:
[----:B------:R-:W-:Y:S05]  /*3e10*/  BSYNC B1 ;  /* 0x0000000000017941 */ /* 0x000fea0003800000 */
.L_x_61:
        /* <DEDUP_REMOVED lines=12> */
.L_x_64:
[----:B------:R-:W-:Y:S05]  /*3ee0*/  BSYNC B1 ;  /* 0x0000000000017941 */ /* 0x000fea0003800000 */
.L_x_63:
        /* <DEDUP_REMOVED lines=12> */
.L_x_66:
[----:B------:R-:W-:Y:S05]  /*3fb0*/  BSYNC B1 ;  /* 0x0000000000017941 */ /* 0x000fea0003800000 */
.L_x_65:
        /* <DEDUP_REMOVED lines=12> */
.L_x_68:
[----:B------:R-:W-:Y:S05]  /*4080*/  BSYNC B1 ;  /* 0x0000000000017941 */ /* 0x000fea0003800000 */
.L_x_67:
        /* <DEDUP_REMOVED lines=12> */
.L_x_70:
[----:B------:R-:W-:Y:S05]  /*4150*/  BSYNC B1 ;  /* 0x0000000000017941 */ /* 0x000fea0003800000 */
.L_x_69:
        /* <DEDUP_REMOVED lines=12> */
.L_x_72:
[----:B------:R-:W-:Y:S05]  /*4220*/  BSYNC B1 ;  /* 0x0000000000017941 */ /* 0x000fea0003800000 */
.L_x_71:
        /* <DEDUP_REMOVED lines=12> */
.L_x_74:
[----:B------:R-:W-:Y:S05]  /*42f0*/  BSYNC B1 ;  /* 0x0000000000017941 */ /* 0x000fea0003800000 */
.L_x_73:
        /* <DEDUP_REMOVED lines=12> */
.L_x_76:
[----:B------:R-:W-:Y:S05]  /*43c0*/  BSYNC B1 ;  /* 0x0000000000017941 */ /* 0x000fea0003800000 */
.L_x_75:
        /* <DEDUP_REMOVED lines=12> */
.L_x_78:
[----:B------:R-:W-:Y:S05]  /*4490*/  BSYNC B1 ;  /* 0x0000000000017941 */ /* 0x000fea0003800000 */
.L_x_77:
        /* <DEDUP_REMOVED lines=12> */
.L_x_80:
[----:B------:R-:W-:Y:S05]  /*4560*/  BSYNC B1 ;  /* 0x0000000000017941 */ /* 0x000fea0003800000 */
.L_x_79:
        /* <DEDUP_REMOVED lines=12> */
.L_x_82:
[----:B------:R-:W-:Y:S05]  /*4630*/  BSYNC B1 ;  /* 0x0000000000017941 */ /* 0x000fea0003800000 */
.L_x_81:
        /* <DEDUP_REMOVED lines=12> */
.L_x_84:
[----:B------:R-:W-:Y:S05]  /*4700*/  BSYNC B1 ;  /* 0x0000000000017941 */ /* 0x000fea0003800000 */
.L_x_83:
        /* <DEDUP_REMOVED lines=12> */
.L_x_86:
[----:B------:R-:W-:Y:S05]  /*47d0*/  BSYNC B1 ;  /* 0x0000000000017941 */ /* 0x000fea0003800000 */
.L_x_85:
        /* <DEDUP_REMOVED lines=12> */
.L_x_88:
[----:B------:R-:W-:Y:S05]  /*48a0*/  BSYNC B1 ;  /* 0x0000000000017941 */ /* 0x000fea0003800000 */
.L_x_87:
        /* <DEDUP_REMOVED lines=12> */
.L_x_90:
[----:B------:R-:W-:Y:S05]  /*4970*/  BSYNC B1 ;  /* 0x0000000000017941 */ /* 0x000fea0003800000 */
.L_x_89:
        /* <DEDUP_REMOVED lines=12> */
.L_x_92:
[----:B------:R-:W-:Y:S05]  /*4a40*/  BSYNC B1 ;  /* 0x0000000000017941 */ /* 0x000fea0003800000 */
.L_x_91:
        /* <DEDUP_REMOVED lines=12> */
.L_x_94:
[----:B------:R-:W-:Y:S05]  /*4b10*/  BSYNC B1 ;  /* 0x0000000000017941 */ /* 0x000fea0003800000 */
.L_x_93:
        /* <DEDUP_REMOVED lines=12> */
.L_x_96:
[----:B------:R-:W-:Y:S05]  /*4be0*/  BSYNC B1 ;  /* 0x0000000000017941 */ /* 0x000fea0003800000 */
.L_x_95:
        /* <DEDUP_REMOVED lines=12> */
.L_x_98:
[----:B------:R-:W-:Y:S05]  /*4cb0*/  BSYNC B1 ;  /* 0x0000000000017941 */ /* 0x000fea0003800000 */
.L_x_97:
[----:B-----5:R-:W-:Y:S01]  /*4cc0*/  LOP3.LUT R7, R7, 0xff, RZ, 0xc0, !PT ;  /* 0x000000ff07077812 */ /* 0x020fe200078ec0ff */
[----:B------:R-:W-:Y:S01]  /*4cd0*/  BSSY B1, `(.L_x_99) ;  /* 0x000000b000017945 */ /* 0x000fe20003800000 */
[----:B------:R-:W-:Y:S02]  /*4ce0*/  ISETP.LT.OR P2, PT, R33, 0x39, !P1 ;  /* 0x000000392100780c */ /* 0x000fe40004f41670 */
[----:B------:R-:W-:-:S05]  /*4cf0*/  F2FP.F16.E5M2.UNPACK_B R7, R7 ;  /* 0x00000007ff07723e */ /* 0x000fca00020004ff */
[----:B0-2---:R-:W-:-:S05]  /*4d00*/  HADD2.F32 R28, -RZ, R7.H0_H0 ;  /* 0x20000007ff1c7230 */ /* 0x005fca0000004100 */
[----:B------:R-:W-:-:S04]  /*4d10*/  FMUL R7, R28, R9 ;  /* 0x000000091c077220 */ /* 0x000fc80000400000 */
[----:B------:R-:W-:-:S05]  /*4d20*/  FFMA R7, R114, R8, R7 ;  /* 0x0000000872077223 */ /* 0x000fca0000000007 */
[----:B------:R-:W-:Y:S02]  /*4d30*/  F2FP.SATFINITE.E5M2.F32.PACK_AB_MERGE_C R29, RZ, R7, RZ ;  /* 0x00000007ff1d723e */ /* 0x000fe400048060ff */
[----:B------:R-:W-:-:S03]  /*4d40*/  PRMT R7, RZ, 0x7610, R7 ;  /* 0x00007610ff077816 */ /* 0x000fc60000000007 */
[----:B------:R0:W-:Y:S01]  /*4d50*/  @!P0 STG.E.U8 desc[UR16][R16.64+0x39], R29 ;  /* 0x0000391d10008986 */ /* 0x0001e2000c101110 */
[----:B------:R-:W-:Y:S05]  /*4d60*/  @P2 BRA `(.L_x_100) ;  /* 0x0000000000042947 */ /* 0x000fea0003800000 */
[----:B------:R2:W5:Y:S02]  /*4d70*/  LDG.E.U8 R7, desc[UR16][R30.64+0x38] ;  /* 0x000038101e077981 */ /* 0x000564000c1e1100 */
.L_x_100:
[----:B------:R-:W-:Y:S05]  /*4d80*/  BSYNC B1 ;  /* 0x0000000000017941 */ /* 0x000fea0003800000 */
.L_x_99:
[----:B-----5:R-:W-:Y:S01]  /*4d90*/  LOP3.LUT R7, R7, 0xff, RZ, 0xc0, !PT ;  /* 0x000000ff07077812 */ /* 0x020fe200078ec0ff */
[----:B------:R-:W-:Y:S01]  /*4da0*/  BSSY B1, `(.L_x_101) ;  /* 0x000000b000017945 */ /* 0x000fe20003800000 */
[----:B------:R-:W-:Y:S02]  /*4db0*/  ISETP.LT.OR P1, PT, R33, 0x3a, !P1 ;  /* 0x0000003a2100780c */ /* 0x000fe40004f21670 */
[----:B------:R-:W-:-:S05]  /*4dc0*/  F2FP.F16.E5M2.UNPACK_B R7, R7 ;  /* 0x00000007ff07723e */ /* 0x000fca00020004ff */
[----:B01--4-:R-:W-:Y:S01]  /*4dd0*/  HADD2.F32 R16, -RZ, R7.H0_H0 ;  /* 0x20000007ff107230 */ /* 0x013fe20000004100 */
[----:B------:R-:W-:-:S04]  /*4de0*/  PRMT R7, RZ, 0x7610, R7 ;  /* 0x00007610ff077816 */ /* 0x000fc80000000007 */
[----:B------:R-:W-:-:S04]  /*4df0*/  FMUL R16, R16, R9 ;  /* 0x0000000910107220 */ /* 0x000fc80000400000 */
[----:B------:R-:W-:-:S05]  /*4e00*/  FFMA R16, R117, R8, R16 ;  /* 0x0000000875107223 */ /* 0x000fca0000000010 */
[----:B------:R-:W-:-:S05]  /*4e10*/  F2FP.SATFINITE.E5M2.F32.PACK_AB_MERGE_C R17, RZ, R16, RZ ;  /* 0x00000010ff11723e */ /* 0x000fca00048060ff */
[----:B------:R0:W-:Y:S01]  /*4e20*/  @!P2 STG.E.U8 desc[UR16][R14.64+0x38], R17 ;  /* 0x000038110e00a986 */ /* 0x0001e2000c101110 */
[----:B------:R-:W-:Y:S05]  /*4e30*/  @P1 BRA `(.L_x_102) ;  /* 0x0000000000041947 */ /* 0x000fea0003800000 */
[----:B------:R1:W5:Y:S02]  /*4e40*/  LDG.E.U8 R7, desc[UR16][R30.64+0x39] ;  /* 0x000039101e077981 */ /* 0x000364000c1e1100 */
.L_x_102:
[----:B------:R-:W-:Y:S05]  /*4e50*/  BSYNC B1 ;  /* 0x0000000000017941 */ /* 0x000fea0003800000 */
.L_x_101:
[----:B-----5:R-:W-:Y:S01]  /*4e60*/  LOP3.LUT R7, R7, 0xff, RZ, 0xc0, !PT ;  /* 0x000000ff07077812 */ /* 0x020fe200078ec0ff */
[----:B------:R-:W-:Y:S01]  /*4e70*/  BSSY B1, `(.L_x_103) ;  /* 0x0000013000017945 */ /* 0x000fe20003800000 */
[----:B------:R-:W-:Y:S02]  /*4e80*/  IADD3 R29, P0, R35, 0x80, RZ ;  /* 0x00000080231d7810 */ /* 0x000fe40007f1e0ff */
[----:B------:R-:W-:-:S03]  /*4e90*/  F2FP.F16.E5M2.UNPACK_B R7, R7 ;  /* 0x00000007ff07723e */ /* 0x000fc600020004ff */
[----:B0-----:R-:W-:Y:S01]  /*4ea0*/  IMAD.X R17, RZ, RZ, R25, P0 ;  /* 0x000000ffff117224 */ /* 0x001fe200000e0619 */
        /* <DEDUP_REMOVED lines=9> */
[----:B-123--:R-:W-:Y:S02]  /*4f40*/  F2FP.SATFINITE.E5M2.F32.PACK_AB_MERGE_C R31, RZ, R7, RZ ;  /* 0x00000007ff1f723e */ /* 0x00efe400048060ff */
[----:B------:R-:W-:Y:S02]  /*4f50*/  IADD3.X R17, R17, UR11, R29, P2, !PT ;  /* 0x0000000b11117c10 */ /* 0x000fe400097fe41d */
[----:B------:R-:W-:Y:S01]  /*4f60*/  PRMT R7, RZ, 0x7610, R7 ;  /* 0x00007610ff077816 */ /* 0x000fe20000000007 */
[----:B------:R0:W-:Y:S01]  /*4f70*/  @!P1 STG.E.U8 desc[UR16][R14.64+0x39], R31 ;  /* 0x0000391f0e009986 */ /* 0x0001e2000c101110 */
[----:B------:R-:W-:Y:S05]  /*4f80*/  @P4 BRA `(.L_x_104) ;  /* 0x0000000000044947 */ /* 0x000fea0003800000 */
[----:B------:R1:W5:Y:S02]  /*4f90*/  LDG.E.U8 R7, desc[UR16][R16.64] ;  /* 0x0000001010077981 */ /* 0x000364000c1e1100 */
.L_x_104:
[----:B------:R-:W-:Y:S05]  /*4fa0*/  BSYNC B1 ;  /* 0x0000000000017941 */ /* 0x000fea0003800000 */
.L_x_103:
[----:B-----5:R-:W-:Y:S01]  /*4fb0*/  LOP3.LUT R7, R7, 0xff, RZ, 0xc0, !PT ;  /* 0x000000ff07077812 */ /* 0x020fe200078ec0ff */
[----:B------:R-:W-:Y:S01]  /*4fc0*/  BSSY B1, `(.L_x_105) ;  /* 0x000000b000017945 */ /* 0x000fe20003800000 */
[----:B------:R-:W-:Y:S02]  /*4fd0*/  ISETP.LT.OR P2, PT, R33, 0x2, !P0 ;  /* 0x000000022100780c */ /* 0x000fe40004741670 */
[----:B------:R-:W-:-:S05]  /*4fe0*/  F2FP.F16.E5M2.UNPACK_B R7, R7 ;  /* 0x00000007ff07723e */ /* 0x000fca00020004ff */
[----:B0-----:R-:W-:Y:S01]  /*4ff0*/  HADD2.F32 R14, -RZ, R7.H0_H0 ;  /* 0x20000007ff0e7230 */ /* 0x001fe20000004100 */
[----:B------:R-:W-:-:S04]  /*5000*/  PRMT R7, RZ, 0x7610, R7 ;  /* 0x00007610ff077816 */ /* 0x000fc80000000007 */
[----:B------:R-:W-:-:S04]  /*5010*/  FMUL R14, R14, R9 ;  /* 0x000000090e0e7220 */ /* 0x000fc80000400000 */
[----:B------:R-:W-:-:S05]  /*5020*/  FFMA R14, R115, R8, R14 ;  /* 0x00000008730e7223 */ /* 0x000fca000000000e */
[----:B------:R-:W-:-:S05]  /*5030*/  F2FP.SATFINITE.E5M2.F32.PACK_AB_MERGE_C R15, RZ, R14, RZ ;  /* 0x0000000eff0f723e */ /* 0x000fca00048060ff */
[----:B------:R0:W-:Y:S01]  /*5040*/  @!P4 STG.E.U8 desc[UR16][R12.64], R15 ;  /* 0x0000000f0c00c986 */ /* 0x0001e2000c101110 */
[----:B------:R-:W-:Y:S05]  /*5050*/  @P2 BRA `(.L_x_106) ;  /* 0x0000000000042947 */ /* 0x000fea0003800000 */
[----:B------:R2:W5:Y:S02]  /*5060*/  LDG.E.U8 R7, desc[UR16][R16.64+0x1] ;  /* 0x0000011010077981 */ /* 0x000564000c1e1100 */
.L_x_106:
[----:B------:R-:W-:Y:S05]  /*5070*/  BSYNC B1 ;  /* 0x0000000000017941 */ /* 0x000fea0003800000 */
.L_x_105:
[----:B-----5:R-:W-:Y:S01]  /*5080*/  LOP3.LUT R7, R7, 0xff, RZ, 0xc0, !PT ;  /* 0x000000ff07077812 */ /* 0x020fe200078ec0ff */
[----:B------:R-:W-:Y:S01]  /*5090*/  BSSY B1, `(.L_x_107) ;  /* 0x0000013000017945 */ /* 0x000fe20003800000 */
[----:B------:R-:W-:Y:S02]  /*50a0*/  IADD3 R35, P1, R35, 0x88, RZ ;  /* 0x0000008823237810 */ /* 0x000fe40007f3e0ff */
[----:B------:R-:W-:-:S03]  /*50b0*/  F2FP.F16.E5M2.UNPACK_B R7, R7 ;  /* 0x00000007ff07723e */ /* 0x000fc600020004ff */
[----:B------:R-:W-:Y:S01]  /*50c0*/  IMAD.X R24, RZ, RZ, R25, P1 ;  /* 0x000000ffff187224 */ /* 0x000fe200008e0619 */
[----:B------:R-:W-:Y:S01]  /*50d0*/  ISETP.GE.AND P1, PT, R34, 0x89, PT ;  /* 0x000000892200780c */ /* 0x000fe20003f26270 */
[----:B------:R-:W-:Y:S02]  /*50e0*/  HADD2.F32 R14, -RZ, R7.H0_H0 ;  /* 0x20000007ff0e7230 */ /* 0x000fe40000004100 */
[----:B------:R-:W-:Y:S01]  /*50f0*/  IMAD R24, R24, UR6, RZ ;  /* 0x0000000618187c24 */ /* 0x000fe2000f8e02ff */
[----:B------:R-:W-:Y:S01]  /*5100*/  ISETP.LT.OR P5, PT, R33, 0x1, !P1 ;  /* 0x000000012100780c */ /* 0x000fe20004fa1670 */
[----:B------:R-:W-:-:S04]  /*5110*/  IMAD.WIDE.U32 R26, R35, UR6, R26 ;  /* 0x00000006231a7c25 */ /* 0x000fc8000f8e001a */
[----:B------:R-:W-:Y:S01]  /*5120*/  FMUL R7, R14, R9 ;  /* 0x000000090e077220 */ /* 0x000fe20000400000 */
[----:B------:R-:W-:-:S03]  /*5130*/  IMAD R35, R35, UR7, R24 ;  /* 0x0000000723237c24 */ /* 0x000fc6000f8e0218 */
[----:B------:R-:W-:Y:S01]  /*5140*/  FFMA R7, R110, R8, R7 ;  /* 0x000000086e077223 */ /* 0x000fe20000000007 */
[----:B------:R-:W-:-:S04]  /*5150*/  IADD3 R14, P4, R26, UR10, RZ ;  /* 0x0000000a1a0e7c10 */ /* 0x000fc8000ff9e0ff */
[----:B------:R-:W-:Y:S02]  /*5160*/  F2FP.SATFINITE.E5M2.F32.PACK_AB_MERGE_C R25, RZ, R7, RZ ;  /* 0x00000007ff19723e */ /* 0x000fe400048060ff */
[----:B0-----:R-:W-:Y:S02]  /*5170*/  IADD3.X R15, R27, UR11, R35, P4, !PT ;  /* 0x0000000b1b0f7c10 */ /* 0x001fe4000a7fe423 */
[----:B------:R-:W-:Y:S01]  /*5180*/  PRMT R7, RZ, 0x7610, R7 ;  /* 0x00007610ff077816 */ /* 0x000fe20000000007 */
[----:B------:R0:W-:Y:S01]  /*5190*/  @!P2 STG.E.U8 desc[UR16][R12.64+0x1], R25 ;  /* 0x000001190c00a986 */ /* 0x0001e2000c101110 */
[----:B------:R-:W-:Y:S05]  /*51a0*/  @P5 BRA `(.L_x_108) ;  /* 0x0000000000045947 */ /* 0x000fea0003800000 */
[----:B------:R3:W5:Y:S02]  /*51b0*/  LDG.E.U8 R7, desc[UR16][R14.64] ;  /* 0x000000100e077981 */ /* 0x000764000c1e1100 */
.L_x_108:
[----:B------:R-:W-:Y:S05]  /*51c0*/  BSYNC B1 ;  /* 0x0000000000017941 */ /* 0x000fea0003800000 */
.L_x_107:
        /* <DEDUP_REMOVED lines=8> */
[----:B0-----:R-:W-:-:S05]  /*5250*/  F2FP.SATFINITE.E5M2.F32.PACK_AB_MERGE_C R25, RZ, R24, RZ ;  /* 0x00000018ff19723e */ /* 0x001fca00048060ff */
[----:B------:R0:W-:Y:S01]  /*5260*/  @!P5 STG.E.U8 desc[UR16][R10.64], R25 ;  /* 0x000000190a00d986 */ /* 0x0001e2000c101110 */
[----:B------:R-:W-:Y:S05]  /*5270*/  @P2 BRA `(.L_x_110) ;  /* 0x0000000000042947 */ /* 0x000fea0003800000 */
[----:B------:R4:W5:Y:S02]  /*5280*/  LDG.E.U8 R7, desc[UR16][R14.64+0x1] ;  /* 0x000001100e077981 */ /* 0x000964000c1e1100 */
.L_x_110:
[----:B------:R-:W-:Y:S05]  /*5290*/  BSYNC B1 ;  /* 0x0000000000017941 */ /* 0x000fea0003800000 */
.L_x_109:
[----:B-----5:R-:W-:Y:S01]  /*52a0*/  LOP3.LUT R7, R7, 0xff, RZ, 0xc0, !PT ;  /* 0x000000ff07077812 */ /* 0x020fe200078ec0ff */
[----:B------:R-:W-:Y:S01]  /*52b0*/  BSSY B1, `(.L_x_111) ;  /* 0x000000b000017945 */ /* 0x000fe20003800000 */
[----:B------:R-:W-:Y:S02]  /*52c0*/  ISETP.LT.OR P4, PT, R33, 0x9, !P0 ;  /* 0x000000092100780c */ /* 0x000fe40004781670 */
[----:B------:R-:W-:-:S05]  /*52d0*/  F2FP.F16.E5M2.UNPACK_B R7, R7 ;  /* 0x00000007ff07723e */ /* 0x000fca00020004ff */
[----:B------:R-:W-:-:S05]  /*52e0*/  HADD2.F32 R24, -RZ, R7.H0_H0 ;  /* 0x20000007ff187230 */ /* 0x000fca0000004100 */
[----:B------:R-:W-:-:S04]  /*52f0*/  FMUL R7, R24, R9 ;  /* 0x0000000918077220 */ /* 0x000fc80000400000 */
[----:B------:R-:W-:-:S05]  /*5300*/  FFMA R7, R108, R8, R7 ;  /* 0x000000086c077223 */ /* 0x000fca0000000007 */
[----:B0-----:R-:W-:Y:S02]  /*5310*/  F2FP.SATFINITE.E5M2.F32.PACK_AB_MERGE_C R25, RZ, R7, RZ ;  /* 0x00000007ff19723e */ /* 0x001fe400048060ff */
[----:B------:R-:W-:-:S03]  /*5320*/  PRMT R7, RZ, 0x7610, R7 ;  /* 0x00007610ff077816 */ /* 0x000fc60000000007 */
[----:B------:R0:W-:Y:S01]  /*5330*/  @!P2 STG.E.U8 desc[UR16][R10.64+0x1], R25 ;  /* 0x000001190a00a986 */ /* 0x0001e2000c101110 */
[----:B------:R-:W-:Y:S05]  /*5340*/  @P4 BRA `(.L_x_112) ;  /* 0x0000000000044947 */ /* 0x000fea0003800000 */
[----:B------:R0:W5:Y:S02]  /*5350*/  LDG.E.U8 R7, desc[UR16][R16.64+0x8] ;  /* 0x0000081010077981 */ /* 0x000164000c1e1100 */
.L_x_112:
[----:B------:R-:W-:Y:S05]  /*5360*/  BSYNC B1 ;  /* 0x0000000000017941 */ /* 0x000fea0003800000 */
.L_x_111:
        /* <DEDUP_REMOVED lines=12> */
.L_x_114:
[----:B------:R-:W-:Y:S05]  /*5430*/  BSYNC B1 ;  /* 0x0000000000017941 */ /* 0x000fea0003800000 */
.L_x_113:
        /* <DEDUP_REMOVED lines=12> */
.L_x_116:
[----:B------:R-:W-:Y:S05]  /*5500*/  BSYNC B1 ;  /* 0x0000000000017941 */ /* 0x000fea0003800000 */
.L_x_115:
        /* <DEDUP_REMOVED lines=12> */
.L_x_118:
[----:B------:R-:W-:Y:S05]  /*55d0*/  BSYNC B1 ;  /* 0x0000000000017941 */ /* 0x000fea0003800000 */
.L_x_117:
        /* <DEDUP_REMOVED lines=12> */
.L_x_120:
[----:B------:R-:W-:Y:S05]  /*56a0*/  BSYNC B1 ;  /* 0x0000000000017941 */ /* 0x000fea0003800000 */
.L_x_119:
        /* <DEDUP_REMOVED lines=12> */
.L_x_122:
[----:B------:R-:W-:Y:S05]  /*5770*/  BSYNC B1 ;  /* 0x0000000000017941 */ /* 0x000fea0003800000 */
.L_x_121:
        /* <DEDUP_REMOVED lines=12> */
.L_x_124:
[----:B------:R-:W-:Y:S05]  /*5840*/  BSYNC B1 ;  /* 0x0000000000017941 */ /* 0x000fea0003800000 */
.L_x_123:
        /* <DEDUP_REMOVED lines=12> */
.L_x_126:
[----:B------:R-:W-:Y:S05]  /*5910*/  BSYNC B1 ;  /* 0x0000000000017941 */ /* 0x000fea0003800000 */
.L_x_125:
        /* <DEDUP_REMOVED lines=12> */
.L_x_128:
[----:B------:R-:W-:Y:S05]  /*59e0*/  BSYNC B1 ;  /* 0x0000000000017941 */ /* 0x000fea0003800000 */
.L_x_127:
        /* <DEDUP_REMOVED lines=12> */
.L_x_130:
[----:B------:R-:W-:Y:S05]  /*5ab0*/  BSYNC B1 ;  /* 0x0000000000017941 */ /* 0x000fea0003800000 */
.L_x_129:
        /* <DEDUP_REMOVED lines=12> */
.L_x_132:
[----:B------:R-:W-:Y:S05]  /*5b80*/  BSYNC B1 ;  /* 0x0000000000017941 */ /* 0x000fea0003800000 */
.L_x_131:
        /* <DEDUP_REMOVED lines=12> */
.L_x_134:
[----:B------:R-:W-:Y:S05]  /*5c50*/  BSYNC B1 ;  /* 0x0000000000017941 */ /* 0x000fea0003800000 */
.L_x_133:
        /* <DEDUP_REMOVED lines=12> */
.L_x_136:
[----:B------:R-:W-:Y:S05]  /*5d20*/  BSYNC B1 ;  /* 0x0000000000017941 */ /* 0x000fea0003800000 */
.L_x_135:
        /* <DEDUP_REMOVED lines=12> */
.L_x_138:
[----:B------:R-:W-:Y:S05]  /*5df0*/  BSYNC B1 ;  /* 0x0000000000017941 */ /* 0x000fea0003800000 */
.L_x_137:
        /* <DEDUP_REMOVED lines=12> */
.L_x_140:
[----:B------:R-:W-:Y:S05]  /*5ec0*/  BSYNC B1 ;  /* 0x0000000000017941 */ /* 0x000fea0003800000 */
.L_x_139:
        /* <DEDUP_REMOVED lines=12> */
.L_x_142:
[----:B------:R-:W-:Y:S05]  /*5f90*/  BSYNC B1 ;  /* 0x0000000000017941 */ /* 0x000fea0003800000 */
.L_x_141:
        /* <DEDUP_REMOVED lines=12> */
.L_x_144:
[----:B------:R-:W-:Y:S05]  /*6060*/  BSYNC B1 ;  /* 0x0000000000017941 */ /* 0x000fea0003800000 */
.L_x_143:
        /* <DEDUP_REMOVED lines=12> */
.L_x_146:
[----:B------:R-:W-:Y:S05]  /*6130*/  BSYNC B1 ;  /* 0x0000000000017941 */ /* 0x000fea0003800000 */
.L_x_145:
        /* <DEDUP_REMOVED lines=12> */
.L_x_148:
[----:B------:R-:W-:Y:S05]  /*6200*/  BSYNC B1 ;  /* 0x0000000000017941 */ /* 0x000fea0003800000 */
.L_x_147:
        /* <DEDUP_REMOVED lines=12> */
.L_x_150:
[----:B------:R-:W-:Y:S05]  /*62d0*/  BSYNC B1 ;  /* 0x0000000000017941 */ /* 0x000fea0003800000 */
.L_x_149:
        /* <DEDUP_REMOVED lines=12> */
.L_x_152:
[----:B------:R-:W-:Y:S05]  /*63a0*/  BSYNC B1 ;  /* 0x0000000000017941 */ /* 0x000fea0003800000 */
.L_x_151:
        /* <DEDUP_REMOVED lines=12> */
.L_x_154:
[----:B------:R-:W-:Y:S05]  /*6470*/  BSYNC B1 ;  /* 0x0000000000017941 */ /* 0x000fea0003800000 */
.L_x_153:
        /* <DEDUP_REMOVED lines=12> */
.L_x_156:
[----:B------:R-:W-:Y:S05]  /*6540*/  BSYNC B1 ;  /* 0x0000000000017941 */ /* 0x000fea0003800000 */
.L_x_155:
        /* <DEDUP_REMOVED lines=12> */
.L_x_158:
[----:B------:R-:W-:Y:S05]  /*6610*/  BSYNC B1 ;  /* 0x0000000000017941 */ /* 0x000fea0003800000 */
.L_x_157:
        /* <DEDUP_REMOVED lines=12> */
.L_x_160:
[----:B------:R-:W-:Y:S05]  /*66e0*/  BSYNC B1 ;  /* 0x0000000000017941 */ /* 0x000fea0003800000 */
.L_x_159:
        /* <DEDUP_REMOVED lines=12> */
.L_x_162:
[----:B------:R-:W-:Y:S05]  /*67b0*/  BSYNC B1 ;  /* 0x0000000000017941 */ /* 0x000fea0003800000 */
.L_x_161:
[----:B-----5:R-:W-:Y:S01]  /*67c0*/  LOP3.LUT R7, R7, 0xff, RZ, 0xc0, !PT ;  /* 0x000000ff07077812 */ /* 0x020fe200078ec0ff */
[----:B------:R-:W-:Y:S01]  /*67d0*/  BSSY B1, `(.L_x_163) ;  /* 0x000000b000017945 */ /* 0x000fe20003800000 */
[----:B------:R-:W-:Y:S02]  /*67e0*/  ISETP.LT.OR P2, PT, R33, 0x39, !P1 ;  /* 0x000000392100780c */ /* 0x000fe40004f41670 */
[----:B------:R-:W-:-:S05]  /*67f0*/  F2FP.F16.E5M2.UNPACK_B R7, R7 ;  /* 0x00000007ff07723e */ /* 0x000fca00020004ff */
[----:B012---:R-:W-:-:S05]  /*6800*/  HADD2.F32 R16, -RZ, R7.H0_H0 ;  /* 0x20000007ff107230 */ /* 0x007fca0000004100 */
[----:B------:R-:W-:-:S04]  /*6810*/  FMUL R7, R16, R9 ;  /* 0x0000000910077220 */ /* 0x000fc80000400000 */
[----:B------:R-:W-:-:S05]  /*6820*/  FFMA R7, R18, R8, R7 ;  /* 0x0000000812077223 */ /* 0x000fca0000000007 */
[----:B------:R-:W-:Y:S02]  /*6830*/  F2FP.SATFINITE.E5M2.F32.PACK_AB_MERGE_C R17, RZ, R7, RZ ;  /* 0x00000007ff11723e */ /* 0x000fe400048060ff */
[----:B------:R-:W-:-:S03]  /*6840*/  PRMT R7, RZ, 0x7610, R7 ;  /* 0x00007610ff077816 */ /* 0x000fc60000000007 */
[----:B------:R0:W-:Y:S01]  /*6850*/  @!P0 STG.E.U8 desc[UR16][R12.64+0x39], R17 ;  /* 0x000039110c008986 */ /* 0x0001e2000c101110 */
[----:B------:R-:W-:Y:S05]  /*6860*/  @P2 BRA `(.L_x_164) ;  /* 0x0000000000042947 */ /* 0x000fea0003800000 */
[----:B------:R1:W5:Y:S02]  /*6870*/  LDG.E.U8 R7, desc[UR16][R14.64+0x38] ;  /* 0x000038100e077981 */ /* 0x000364000c1e1100 */
.L_x_164:
[----:B------:R-:W-:Y:S05]  /*6880*/  BSYNC B1 ;  /* 0x0000000000017941 */ /* 0x000fea0003800000 */
.L_x_163:
        /* <DEDUP_REMOVED lines=12> */
.L_x_166:
[----:B------:R-:W-:Y:S05]  /*6950*/  BSYNC B1 ;  /* 0x0000000000017941 */ /* 0x000fea0003800000 */
.L_x_165:
[----:B------:R-:W-:Y:S05]  /*6960*/  @P1 BRA `(.L_x_167) ;  /* 0x0000001000301947 */ /* 0x000fea0003800000 */
[----:B-----5:R-:W-:-:S04]  /*6970*/  LOP3.LUT R7, R7, 0xff, RZ, 0xc0, !PT ;  /* 0x000000ff07077812 */ /* 0x020fc800078ec0ff */
[----:B------:R-:W-:-:S05]  /*6980*/  F2FP.F16.E5M2.UNPACK_B R7, R7 ;  /* 0x00000007ff07723e */ /* 0x000fca00020004ff */
[----:B------:R-:W-:-:S05]  /*6990*/  HADD2.F32 R12, -RZ, R7.H0_H0 ;  /* 0x20000007ff0c7230 */ /* 0x000fca0000004100 */
[----:B------:R-:W-:-:S04]  /*69a0*/  FMUL R7, R12, R9 ;  /* 0x000000090c077220 */ /* 0x000fc80000400000 */
[----:B------:R-:W-:-:S05]  /*69b0*/  FFMA R7, R20, R8, R7 ;  /* 0x0000000814077223 */ /* 0x000fca0000000007 */
[----:B------:R-:W-:-:S05]  /*69c0*/  F2FP.SATFINITE.E5M2.F32.PACK_AB_MERGE_C R7, RZ, R7, RZ ;  /* 0x00000007ff07723e */ /* 0x000fca00048060ff */
[----:B------:R0:W-:Y:S01]  /*69d0*/  STG.E.U8 desc[UR16][R10.64+0x39], R7 ;  /* 0x000039070a007986 */ /* 0x0001e2000c101110 */
[----:B------:R-:W-:Y:S05]  /*69e0*/  BRA `(.L_x_167) ;  /* 0x0000001000107947 */ /* 0x000fea0003800000 */
.L_x_38:
[C---:B------:R-:W-:Y:S01]  /*69f0*/  ISETP.GE.AND P0, PT, R34.reuse, 0x1, PT ;  /* 0x000000012200780c */ /* 0x040fe20003f06270 */
[-C--:B--2---:R-:W-:Y:S01]  /*6a00*/  FMUL R147, R147, R8.reuse ;  /* 0x0000000893937220 */ /* 0x084fe20000400000 */
[----:B------:R-:W-:Y:S01]  /*6a10*/  ISETP.GE.AND P2, PT, R34, 0x9, PT ;  /* 0x000000092200780c */ /* 0x000fe20003f46270 */
[-C--:B------:R-:W-:Y:S01]  /*6a20*/  FMUL R142, R142, R8.reuse ;  /* 0x000000088e8e7220 */ /* 0x080fe20000400000 */
[----:B------:R-:W-:Y:S01]  /*6a30*/  ISETP.LT.OR P1, PT, R33, 0x1, !P0 ;  /* 0x000000012100780c */ /* 0x000fe20004721670 */
[-C--:B------:R-:W-:Y:S01]  /*6a40*/  FMUL R145, R145, R8.reuse ;  /* 0x0000000891917220 */ /* 0x080fe20000400000 */
[----:B------:R-:W-:Y:S01]  /*6a50*/  F2FP.SATFINITE.E5M2.F32.PACK_AB_MERGE_C R147, RZ, R147, RZ ;  /* 0x00000093ff93723e */ /* 0x000fe200048060ff */
[-C--:B------:R-:W-:Y:S01]  /*6a60*/  FMUL R140, R140, R8.reuse ;  /* 0x000000088c8c7220 */ /* 0x080fe20000400000 */
[----:B------:R-:W-:Y:S01]  /*6a70*/  ISETP.LT.OR P4, PT, R33, 0x2, !P0 ;  /* 0x000000022100780c */ /* 0x000fe20004781670 */
[-C--:B------:R-:W-:Y:S01]  /*6a80*/  FMUL R143, R143, R8.reuse ;  /* 0x000000088f8f7220 */ /* 0x080fe20000400000 */
[C---:B------:R-:W-:Y:S01]  /*6a90*/  ISETP.LT.OR P5, PT, R33.reuse, 0x1, !P2 ;  /* 0x000000012100780c */ /* 0x040fe200057a1670 */
[-C--:B------:R-:W-:Y:S01]  /*6aa0*/  FMUL R138, R138, R8.reuse ;  /* 0x000000088a8a7220 */ /* 0x080fe20000400000 */
[----:B------:R-:W-:Y:S01]  /*6ab0*/  ISETP.LT.OR P6, PT, R33, 0x2, !P2 ;  /* 0x000000022100780c */ /* 0x000fe200057c1670 */
[----:B------:R-:W-:Y:S01]  /*6ac0*/  FMUL R141, R141, R8 ;  /* 0x000000088d8d7220 */ /* 0x000fe20000400000 */
[----:B------:R-:W-:Y:S01]  /*6ad0*/  F2FP.SATFINITE.E5M2.F32.PACK_AB_MERGE_C R7, RZ, R142, RZ ;  /* 0x0000008eff07723e */ /* 0x000fe200048060ff */
[-C--:B------:R-:W-:Y:S01]  /*6ae0*/  FMUL R136, R136, R8.reuse ;  /* 0x0000000888887220 */ /* 0x080fe20000400000 */
[----:B------:R-:W-:Y:S01]  /*6af0*/  F2FP.SATFINITE.E5M2.F32.PACK_AB_MERGE_C R145, RZ, R145, RZ ;  /* 0x00000091ff91723e */ /* 0x000fe200048060ff */
[----:B------:R-:W-:Y:S01]  /*6b00*/  @!P1 STG.E.U8 desc[UR16][R16.64], R147 ;  /* 0x0000009310009986 */ /* 0x000fe2000c101110 */
[----:B------:R-:W-:Y:S01]  /*6b10*/  ISETP.LT.OR P1, PT, R33, 0x9, !P0 ;  /* 0x000000092100780c */ /* 0x000fe20004721670 */
[----:B------:R-:W-:Y:S01]  /*6b20*/  FMUL R139, R139, R8 ;  /* 0x000000088b8b7220 */ /* 0x000fe20000400000 */
[----:B------:R-:W-:Y:S01]  /*6b30*/  F2FP.SATFINITE.E5M2.F32.PACK_AB_MERGE_C R25, RZ, R140, RZ ;  /* 0x0000008cff19723e */ /* 0x000fe200048060ff */
[----:B------:R0:W-:Y:S01]  /*6b40*/  @!P4 STG.E.U8 desc[UR16][R16.64+0x1], R7 ;  /* 0x000001071000c986 */ /* 0x0001e2000c101110 */
[----:B------:R-:W-:Y:S01]  /*6b50*/  F2FP.SATFINITE.E5M2.F32.PACK_AB_MERGE_C R143, RZ, R143, RZ ;  /* 0x0000008fff8f723e */ /* 0x000fe200048060ff */
[-C--:B------:R-:W-:Y:S01]  /*6b60*/  FMUL R134, R134, R8.reuse ;  /* 0x0000000886867220 */ /* 0x080fe20000400000 */
[C---:B------:R-:W-:Y:S01]  /*6b70*/  ISETP.LT.OR P4, PT, R33.reuse, 0xa, !P0 ;  /* 0x0000000a2100780c */ /* 0x040fe20004781670 */
[----:B------:R-:W-:Y:S01]  /*6b80*/  @!P5 STG.E.U8 desc[UR16][R14.64], R145 ;  /* 0x000000910e00d986 */ /* 0x000fe2000c101110 */
[----:B------:R-:W-:Y:S01]  /*6b90*/  ISETP.LT.OR P5, PT, R33, 0x9, !P2 ;  /* 0x000000092100780c */ /* 0x000fe200057a1670 */
[-C--:B------:R-:W-:Y:S01]  /*6ba0*/  FMUL R137, R137, R8.reuse ;  /* 0x0000000889897220 */ /* 0x080fe20000400000 */
[----:B------:R-:W-:Y:S01]  /*6bb0*/  F2FP.SATFINITE.E5M2.F32.PACK_AB_MERGE_C R141, RZ, R141, RZ ;  /* 0x0000008dff8d723e */ /* 0x000fe200048060ff */
[----:B------:R1:W-:Y:S01]  /*6bc0*/  @!P6 STG.E.U8 desc[UR16][R14.64+0x1], R25 ;  /* 0x000001190e00e986 */ /* 0x0003e2000c101110 */
[C---:B------:R-:W-:Y:S01]  /*6bd0*/  ISETP.LT.OR P6, PT, R33.reuse, 0xa, !P2 ;  /* 0x0000000a2100780c */ /* 0x040fe200057c1670 */
[-C--:B------:R-:W-:Y:S01]  /*6be0*/  FMUL R132, R132, R8.reuse ;  /* 0x0000000884847220 */ /* 0x080fe20000400000 */
[----:B------:R-:W-:Y:S01]  /*6bf0*/  F2FP.SATFINITE.E5M2.F32.PACK_AB_MERGE_C R139, RZ, R139, RZ ;  /* 0x0000008bff8b723e */ /* 0x000fe200048060ff */
[----:B------:R-:W-:Y:S01]  /*6c00*/  @!P1 STG.E.U8 desc[UR16][R16.64+0x8], R143 ;  /* 0x0000088f10009986 */ /* 0x000fe2000c101110 */
[----:B------:R-:W-:Y:S01]  /*6c10*/  ISETP.LT.OR P1, PT, R33, 0x11, !P0 ;  /* 0x000000112100780c */ /* 0x000fe20004721670 */
[----:B------:R-:W-:Y:S01]  /*6c20*/  FMUL R135, R135, R8 ;  /* 0x0000000887877220 */ /* 0x000fe20000400000 */
[----:B0-----:R-:W-:Y:S01]  /*6c30*/  F2FP.SATFINITE.E5M2.F32.PACK_AB_MERGE_C R7, RZ, R138, RZ ;  /* 0x0000008aff07723e */ /* 0x001fe200048060ff */
[-C--:B------:R-:W-:Y:S01]  /*6c40*/  FMUL R130, R130, R8.reuse ;  /* 0x0000000882827220 */ /* 0x080fe20000400000 */
[----:B------:R-:W-:Y:S01]  /*6c50*/  F2FP.SATFINITE.E5M2.F32.PACK_AB_MERGE_C R137, RZ, R137, RZ ;  /* 0x00000089ff89723e */ /* 0x000fe200048060ff */
[----:B------:R-:W-:Y:S01]  /*6c60*/  FMUL R133, R133, R8 ;  /* 0x0000000885857220 */ /* 0x000fe20000400000 */
[----:B------:R-:W-:Y:S01]  /*6c70*/  F2FP.SATFINITE.E5M2.F32.PACK_AB_MERGE_C R135, RZ, R135, RZ ;  /* 0x00000087ff87723e */ /* 0x000fe200048060ff */
[----:B------:R0:W-:Y:S01]  /*6c80*/  @!P4 STG.E.U8 desc[UR16][R16.64+0x9], R7 ;  /* 0x000009071000c986 */ /* 0x0001e2000c101110 */
[----:B-1----:R-:W-:Y:S01]  /*6c90*/  F2FP.SATFINITE.E5M2.F32.PACK_AB_MERGE_C R25, RZ, R136, RZ ;  /* 0x00000088ff19723e */ /* 0x002fe200048060ff */
        /* <DEDUP_REMOVED lines=15> */
[-C--:B------:R-:W-:Y:S01]  /*6d90*/  FMUL R127, R127, R8.reuse ;  /* 0x000000087f7f7220 */ /* 0x080fe20000400000 */
[----:B------:R-:W-:Y:S01]  /*6da0*/  FMUL R122, R122, R8 ;  /* 0x000000087a7a7220 */ /* 0x000fe20000400000 */
[----:B------:R-:W-:Y:S01]  /*6db0*/  F2FP.SATFINITE.E5M2.F32.PACK_AB_MERGE_C R129, RZ, R129, RZ ;  /* 0x00000081ff81723e */ /* 0x000fe200048060ff */
[----:B------:R0:W-:Y:S01]  /*6dc0*/  @!P4 STG.E.U8 desc[UR16][R16.64+0x11], R7 ;  /* 0x000011071000c986 */ /* 0x0001e2000c101110 */
[----:B-1----:R-:W-:Y:S01]  /*6dd0*/  F2FP.SATFINITE.E5M2.F32.PACK_AB_MERGE_C R25, RZ, R132, RZ ;  /* 0x00000084ff19723e */ /* 0x002fe200048060ff */
[-C--:B------:R-:W-:Y:S01]  /*6de0*/  FMUL R125, R125, R8.reuse ;  /* 0x000000087d7d7220 */ /* 0x080fe20000400000 */
[C---:B------:R-:W-:Y:S01]  /*6df0*/  ISETP.LT.OR P4, PT, R33.reuse, 0x1a, !P0 ;  /* 0x0000001a2100780c */ /* 0x040fe20004781670 */
[----:B------:R-:W-:Y:S01]  /*6e00*/  @!P5 STG.E.U8 desc[UR16][R14.64+0x10], R137 ;  /* 0x000010890e00d986 */ /* 0x000fe2000c101110 */
[C---:B------:R-:W-:Y:S01]  /*6e10*/  ISETP.LT.OR P5, PT, R33.reuse, 0x19, !P2 ;  /* 0x000000192100780c */ /* 0x040fe200057a1670 */
[-C--:B------:R-:W-:Y:S01]  /*6e20*/  FMUL R120, R120, R8.reuse ;  /* 0x0000000878787220 */ /* 0x080fe20000400000 */
[----:B------:R-:W-:Y:S01]  /*6e30*/  F2FP.SATFINITE.E5M2.F32.PACK_AB_MERGE_C R127, RZ, R127, RZ ;  /* 0x0000007fff7f723e */ /* 0x000fe200048060ff */
[----:B------:R1:W-:Y:S01]  /*6e40*/  @!P6 STG.E.U8 desc[UR16][R14.64+0x11], R25 ;  /* 0x000011190e00e986 */ /* 0x0003e2000c101110 */
[----:B------:R-:W-:Y:S01]  /*6e50*/  ISETP.LT.OR P6, PT, R33, 0x1a, !P2 ;  /* 0x0000001a2100780c */ /* 0x000fe200057c1670 */
        /* <DEDUP_REMOVED lines=8> */
[-C--:B------:R-:W-:Y:S01]  /*6ee0*/  FMUL R116, R116, R8.reuse ;  /* 0x0000000874747220 */ /* 0x080fe20000400000 */
[----:B------:R-:W-:Y:S01]  /*6ef0*/  FMUL R114, R114, R8 ;  /* 0x0000000872727220 */ /* 0x000fe20000400000 */
[----:B-1----:R-:W-:Y:S01]  /*6f00*/  F2FP.SATFINITE.E5M2.F32.PACK_AB_MERGE_C R25, RZ, R128, RZ ;  /* 0x00000080ff19723e */ /* 0x002fe200048060ff */
[----:B------:R0:W-:Y:S01]  /*6f10*/  @!P4 STG.E.U8 desc[UR16][R16.64+0x19], R7 ;  /* 0x000019071000c986 */ /* 0x0001e2000c101110 */
[----:B------:R-:W-:Y:S01]  /*6f20*/  ISETP.LT.OR P4, PT, R33, 0x22, !P0 ;  /* 0x000000222100780c */ /* 0x000fe20004781670 */
[-C--:B------:R-:W-:Y:S01]  /*6f30*/  FMUL R119, R119, R8.reuse ;  /* 0x0000000877777220 */ /* 0x080fe20000400000 */
[----:B------:R-:W-:Y:S01]  /*6f40*/  F2FP.SATFINITE.E5M2.F32.PACK_AB_MERGE_C R121, RZ, R121, RZ ;  /* 0x00000079ff79723e */ /* 0x000fe200048060ff */
[----:B------:R-:W-:Y:S01]  /*6f50*/  @!P5 STG.E.U8 desc[UR16][R14.64+0x18], R133 ;  /* 0x000018850e00d986 */ /* 0x000fe2000c101110 */
[----:B------:R-:W-:Y:S01]  /*6f60*/  ISETP.LT.OR P5, PT, R33, 0x21, !P2 ;  /* 0x000000212100780c */ /* 0x000fe200057a1670 */
[----:B------:R-:W-:Y:S01]  /*6f70*/  FMUL R117, R117, R8 ;  /* 0x0000000875757220 */ /* 0x000fe20000400000 */
[----:B------:R-:W-:Y:S01]  /*6f80*/  F2FP.SATFINITE.E5M2.F32.PACK_AB_MERGE_C R27, RZ, R114, RZ ;  /* 0x00000072ff1b723e */ /* 0x000fe200048060ff */
[----:B------:R1:W-:Y:S01]  /*6f90*/  @!P6 STG.E.U8 desc[UR16][R14.64+0x19], R25 ;  /* 0x000019190e00e986 */ /* 0x0003e2000c101110 */
[----:B------:R-:W-:Y:S01]  /*6fa0*/  ISETP.LT.OR P6, PT, R33, 0x22, !P2 ;  /* 0x000000222100780c */ /* 0x000fe200057c1670 */
[-C--:B------:R-:W-:Y:S01]  /*6fb0*/  FMUL R112, R112, R8.reuse ;  /* 0x0000000870707220 */ /* 0x080fe20000400000 */
[-C--:B------:R-:W-:Y:S01]  /*6fc0*/  FMUL R115, R115, R8.reuse ;  /* 0x0000000873737220 */ /* 0x080fe20000400000 */
        /* <DEDUP_REMOVED lines=39> */
[-C--:B------:R-:W-:Y:S01]  /*7240*/  FMUL R103, R103, R8.reuse ;  /* 0x0000000867677220 */ /* 0x080fe20000400000 */
[----:B------:R-:W-:Y:S01]  /*7250*/  @!P1 STG.E.U8 desc[UR16][R16.64+0x30], R123 ;  /* 0x0000307b10009986 */ /* 0x000fe2000c101110 */
[----:B------:R-:W-:Y:S01]  /*7260*/  ISETP.LT.OR P1, PT, R33, 0x39, !P0 ;  /* 0x000000392100780c */ /* 0x000fe20004721670 */
[-C--:B------:R-:W-:Y:S01]  /*7270*/  FMUL R101, R101, R8.reuse ;  /* 0x0000000865657220 */ /* 0x080fe20000400000 */
[----:B------:R-:W-:Y:S01]  /*7280*/  ISETP.LT.OR P0, PT, R33, 0x3a, !P0 ;  /* 0x0000003a2100780c */ /* 0x000fe20004701670 */
[----:B------:R-:W-:Y:S01]  /*7290*/  FMUL R96, R96, R8 ;  /* 0x0000000860607220 */ /* 0x000fe20000400000 */
[----:B0-----:R-:W-:Y:S01]  /*72a0*/  F2FP.SATFINITE.E5M2.F32.PACK_AB_MERGE_C R7, RZ, R118, RZ ;  /* 0x00000076ff07723e */ /* 0x001fe200048060ff */
[-C--:B------:R-:W-:Y:S01]  /*72b0*/  FMUL R94, R94, R8.reuse ;  /* 0x000000085e5e7220 */ /* 0x080fe20000400000 */
[----:B------:R-:W-:Y:S01]  /*72c0*/  F2FP.SATFINITE.E5M2.F32.PACK_AB_MERGE_C R105, RZ, R105, RZ ;  /* 0x00000069ff69723e */ /* 0x000fe200048060ff */
[----:B------:R-:W-:Y:S01]  /*72d0*/  FMUL R97, R97, R8 ;  /* 0x0000000861617220 */ /* 0x000fe20000400000 */
[----:B-1----:R-:W-:Y:S01]  /*72e0*/  F2FP.SATFINITE.E5M2.F32.PACK_AB_MERGE_C R25, RZ, R116, RZ ;  /* 0x00000074ff19723e */ /* 0x002fe200048060ff */
[----:B------:R0:W-:Y:S01]  /*72f0*/  @!P4 STG.E.U8 desc[UR16][R16.64+0x31], R7 ;  /* 0x000031071000c986 */ /* 0x0001e2000c101110 */
[----:B------:R-:W-:Y:S01]  /*7300*/  ISETP.LT.OR P4, PT, R33, 0x39, !P2 ;  /* 0x000000392100780c */ /* 0x000fe20005781670 */
[-C--:B------:R-:W-:Y:S01]  /*7310*/  FMUL R99, R99, R8.reuse ;  /* 0x0000000863637220 */ /* 0x080fe20000400000 */
[----:B------:R-:W-:Y:S01]  /*7320*/  ISETP.LT.OR P2, PT, R33, 0x3a, !P2 ;  /* 0x0000003a2100780c */ /* 0x000fe20005741670 */
[----:B------:R-:W-:Y:S01]  /*7330*/  @!P5 STG.E.U8 desc[UR16][R14.64+0x30], R121 ;  /* 0x000030790e00d986 */ /* 0x000fe2000c101110 */
[----:B------:R-:W-:Y:S01]  /*7340*/  F2FP.SATFINITE.E5M2.F32.PACK_AB_MERGE_C R103, RZ, R103, RZ ;  /* 0x00000067ff67723e */ /* 0x000fe200048060ff */
[-C--:B------:R-:W-:Y:S01]  /*7350*/  FMUL R92, R92, R8.reuse ;  /* 0x000000085c5c7220 */ /* 0x080fe20000400000 */
[----:B------:R-:W-:Y:S01]  /*7360*/  F2FP.SATFINITE.E5M2.F32.PACK_AB_MERGE_C R101, RZ, R101, RZ ;  /* 0x00000065ff65723e */ /* 0x000fe200048060ff */
[----:B------:R-:W-:Y:S01]  /*7370*/  @!P6 STG.E.U8 desc[UR16][R14.64+0x31], R25 ;  /* 0x000031190e00e986 */ /* 0x000fe2000c101110 */
[----:B------:R-:W-:Y:S01]  /*7380*/  F2FP.SATFINITE.E5M2.F32.PACK_AB_MERGE_C R97, RZ, R97, RZ ;  /* 0x00000061ff61723e */ /* 0x000fe200048060ff */
[-C--:B------:R-:W-:Y:S01]  /*7390*/  FMUL R88, R88, R8.reuse ;  /* 0x0000000858587220 */ /* 0x080fe20000400000 */
[-C--:B------:R-:W-:Y:S01]  /*73a0*/  FMUL R95, R95, R8.reuse ;  /* 0x000000085f5f7220 */ /* 0x080fe20000400000 */
[----:B------:R-:W-:Y:S01]  /*73b0*/  @!P0 STG.E.U8 desc[UR16][R16.64+0x39], R27 ;  /* 0x0000391b10008986 */ /* 0x000fe2000c101110 */
[----:B------:R-:W-:Y:S01]  /*73c0*/  ISETP.GE.AND P0, PT, R34, 0x81, PT ;  /* 0x000000812200780c */ /* 0x000fe20003f06270 */
[----:B------:R-:W-:Y:S01]  /*73d0*/  FMUL R93, R93, R8 ;  /* 0x000000085d5d7220 */ /* 0x000fe20000400000 */
[----:B0-----:R-:W-:Y:S01]  /*73e0*/  F2FP.SATFINITE.E5M2.F32.PACK_AB_MERGE_C R7, RZ, R112, RZ ;  /* 0x00000070ff07723e */ /* 0x001fe200048060ff */
[----:B------:R0:W-:Y:S01]  /*73f0*/  @!P1 STG.E.U8 desc[UR16][R16.64+0x38], R119 ;  /* 0x0000387710009986 */ /* 0x0001e2000c101110 */
[C---:B------:R-:W-:Y:S01]  /*7400*/  ISETP.LT.OR P6, PT, R33.reuse, 0x1, !P0 ;  /* 0x000000012100780c */ /* 0x040fe200047c1670 */
[-C--:B------:R-:W-:Y:S01]  /*7410*/  FMUL R90, R90, R8.reuse ;  /* 0x000000085a5a7220 */ /* 0x080fe20000400000 */
[----:B------:R-:W-:Y:S01]  /*7420*/  ISETP.LT.OR P5, PT, R33, 0x2, !P0 ;  /* 0x000000022100780c */ /* 0x000fe200047a1670 */
[----:B------:R-:W-:Y:S01]  /*7430*/  @!P4 STG.E.U8 desc[UR16][R14.64+0x38], R117 ;  /* 0x000038750e00c986 */ /* 0x000fe2000c101110 */
[----:B------:R-:W-:Y:S01]  /*7440*/  ISETP.GE.AND P1, PT, R34, 0x89, PT ;  /* 0x000000892200780c */ /* 0x000fe20003f26270 */
[-C--:B------:R-:W-:Y:S01]  /*7450*/  FMUL R23, R23, R8.reuse ;  /* 0x0000000817177220 */ /* 0x080fe20000400000 */
[----:B------:R-:W-:Y:S01]  /*7460*/  F2FP.SATFINITE.E5M2.F32.PACK_AB_MERGE_C R99, RZ, R99, RZ ;  /* 0x00000063ff63723e */ /* 0x000fe200048060ff */
[----:B------:R1:W-:Y:S01]  /*7470*/  @!P2 STG.E.U8 desc[UR16][R14.64+0x39], R7 ;  /* 0x000039070e00a986 */ /* 0x0003e2000c101110 */
[----:B------:R-:W-:Y:S01]  /*7480*/  ISETP.LT.OR P4, PT, R33, 0x1, !P1 ;  /* 0x000000012100780c */ /* 0x000fe20004f81670 */
[-C--:B------:R-:W-:Y:S01]  /*7490*/  FMUL R91, R91, R8.reuse ;  /* 0x000000085b5b7220 */ /* 0x080fe20000400000 */
[----:B------:R-:W-:Y:S01]  /*74a0*/  ISETP.LT.OR P2, PT, R33, 0xa, !P0 ;  /* 0x0000000a2100780c */ /* 0x000fe20004741670 */
[----:B------:R-:W-:Y:S01]  /*74b0*/  FMUL R89, R89, R8 ;  /* 0x0000000859597220 */ /* 0x000fe20000400000 */
[----:B0-----:R-:W-:Y:S01]  /*74c0*/  F2FP.SATFINITE.E5M2.F32.PACK_AB_MERGE_C R17, RZ, R110, RZ ;  /* 0x0000006eff11723e */ /* 0x001fe200048060ff */
[----:B------:R-:W-:Y:S01]  /*74d0*/  @!P6 STG.E.U8 desc[UR16][R12.64], R115 ;  /* 0x000000730c00e986 */ /* 0x000fe2000c101110 */
[C---:B------:R-:W-:Y:S01]  /*74e0*/  ISETP.LT.OR P6, PT, R33.reuse, 0x2, !P1 ;  /* 0x000000022100780c */ /* 0x040fe20004fc1670 */
[-C--:B------:R-:W-:Y:S01]  /*74f0*/  FMUL R22, R22, R8.reuse ;  /* 0x0000000816167220 */ /* 0x080fe20000400000 */
[----:B------:R-:W-:Y:S01]  /*7500*/  F2FP.SATFINITE.E5M2.F32.PACK_AB_MERGE_C R95, RZ, R95, RZ ;  /* 0x0000005fff5f723e */ /* 0x000fe200048060ff */
[----:B------:R-:W-:Y:S01]  /*7510*/  @!P5 STG.E.U8 desc[UR16][R12.64+0x1], R17 ;  /* 0x000001110c00d986 */ /* 0x000fe2000c101110 */
[----:B------:R-:W-:Y:S01]  /*7520*/  ISETP.LT.OR P5, PT, R33, 0x9, !P0 ;  /* 0x000000092100780c */ /* 0x000fe200047a1670 */
[----:B------:R-:W-:Y:S01]  /*7530*/  FMUL R19, R19, R8 ;  /* 0x0000000813137220 */ /* 0x000fe20000400000 */
[----:B-1----:R-:W-:Y:S01]  /*7540*/  F2FP.SATFINITE.E5M2.F32.PACK_AB_MERGE_C R7, RZ, R108, RZ ;  /* 0x0000006cff07723e */ /* 0x002fe200048060ff */
[----:B------:R-:W-:Y:S01]  /*7550*/  @!P4 STG.E.U8 desc[UR16][R10.64], R113 ;  /* 0x000000710a00c986 */ /* 0x000fe2000c101110 */
[----:B------:R-:W-:Y:S01]  /*7560*/  F2FP.SATFINITE.E5M2.F32.PACK_AB_MERGE_C R15, RZ, R106, RZ ;  /* 0x0000006aff0f723e */ /* 0x000fe200048060ff */
[-C--:B------:R-:W-:Y:S01]  /*7570*/  FMUL R18, R18, R8.reuse ;  /* 0x0000000812127220 */ /* 0x080fe20000400000 */
[----:B------:R-:W-:Y:S01]  /*7580*/  ISETP.LT.OR P4, PT, R33, 0x9, !P1 ;  /* 0x000000092100780c */ /* 0x000fe20004f81670 */
[-C--:B------:R-:W-:Y:S01]  /*7590*/  FMUL R21, R21, R8.reuse ;  /* 0x0000000815157220 */ /* 0x080fe20000400000 */
[----:B------:R-:W-:Y:S01]  /*75a0*/  F2FP.SATFINITE.E5M2.F32.PACK_AB_MERGE_C R93, RZ, R93, RZ ;  /* 0x0000005dff5d723e */ /* 0x000fe200048060ff */
[----:B------:R0:W-:Y:S01]  /*75b0*/  @!P6 STG.E.U8 desc[UR16][R10.64+0x1], R7 ;  /* 0x000001070a00e986 */ /* 0x0001e2000c101110 */
[C---:B------:R-:W-:Y:S01]  /*75c0*/  ISETP.LT.OR P6, PT, R33.reuse, 0xa, !P1 ;  /* 0x0000000a2100780c */ /* 0x040fe20004fc1670 */
[----:B------:R-:W-:Y:S01]  /*75d0*/  FMUL R20, R20, R8 ;  /* 0x0000000814147220 */ /* 0x000fe20000400000 */
[----:B------:R-:W-:Y:S01]  /*75e0*/  F2FP.SATFINITE.E5M2.F32.PACK_AB_MERGE_C R23, RZ, R23, RZ ;  /* 0x00000017ff17723e */ /* 0x000fe200048060ff */
[----:B------:R1:W-:Y:S01]  /*75f0*/  @!P2 STG.E.U8 desc[UR16][R12.64+0x9], R15 ;  /* 0x0000090f0c00a986 */ /* 0x0003e2000c101110 */
[----:B------:R-:W-:-:S02]  /*7600*/  ISETP.LT.OR P2, PT, R33, 0x12, !P0 ;  /* 0x000000122100780c */ /* 0x000fc40004741670 */
[----:B------:R-:W-:Y:S01]  /*7610*/  F2FP.SATFINITE.E5M2.F32.PACK_AB_MERGE_C R91, RZ, R91, RZ ;  /* 0x0000005bff5b723e */ /* 0x000fe200048060ff */
[----:B------:R-:W-:Y:S01]  /*7620*/  @!P5 STG.E.U8 desc[UR16][R12.64+0x8], R109 ;  /* 0x0000086d0c00d986 */ /* 0x000fe2000c101110 */
[C---:B------:R-:W-:Y:S02]  /*7630*/  ISETP.LT.OR P5, PT, R33.reuse, 0x11, !P0 ;  /* 0x000000112100780c */ /* 0x040fe400047a1670 */
[----:B------:R-:W-:Y:S01]  /*7640*/  F2FP.SATFINITE.E5M2.F32.PACK_AB_MERGE_C R89, RZ, R89, RZ ;  /* 0x00000059ff59723e */ /* 0x000fe200048060ff */
[----:B------:R-:W-:Y:S01]  /*7650*/  @!P4 STG.E.U8 desc[UR16][R10.64+0x8], R111 ;  /* 0x0000086f0a00c986 */ /* 0x000fe2000c101110 */
[----:B0-----:R-:W-:Y:S02]  /*7660*/  F2FP.SATFINITE.E5M2.F32.PACK_AB_MERGE_C R7, RZ, R104, RZ ;  /* 0x00000068ff07723e */ /* 0x001fe400048060ff */
[C---:B------:R-:W-:Y:S02]  /*7670*/  ISETP.LT.OR P4, PT, R33.reuse, 0x11, !P1 ;  /* 0x000000112100780c */ /* 0x040fe40004f81670 */
[----:B-1----:R-:W-:Y:S01]  /*7680*/  F2FP.SATFINITE.E5M2.F32.PACK_AB_MERGE_C R15, RZ, R100, RZ ;  /* 0x00000064ff0f723e */ /* 0x002fe200048060ff */
[----:B------:R0:W-:Y:S01]  /*7690*/  @!P6 STG.E.U8 desc[UR16][R10.64+0x9], R7 ;  /* 0x000009070a00e986 */ /* 0x0001e2000c101110 */
[----:B------:R-:W-:-:S02]  /*76a0*/  ISETP.LT.OR P6, PT, R33, 0x12, !P1 ;  /* 0x000000122100780c */ /* 0x000fc40004fc1670 */
[----:B------:R-:W-:Y:S01]  /*76b0*/  F2FP.SATFINITE.E5M2.F32.PACK_AB_MERGE_C R19, RZ, R19, RZ ;  /* 0x00000013ff13723e */ /* 0x000fe200048060ff */
[----:B------:R1:W-:Y:S01]  /*76c0*/  @!P2 STG.E.U8 desc[UR16][R12.64+0x11], R15 ;  /* 0x0000110f0c00a986 */ /* 0x0003e2000c101110 */
[C---:B------:R-:W-:Y:S02]  /*76d0*/  ISETP.LT.OR P2, PT, R33.reuse, 0x1a, !P0 ;  /* 0x0000001a2100780c */ /* 0x040fe40004741670 */
[----:B------:R-:W-:Y:S01]  /*76e0*/  F2FP.SATFINITE.E5M2.F32.PACK_AB_MERGE_C R21, RZ, R21, RZ ;  /* 0x00000015ff15723e */ /* 0x000fe200048060ff */
[----:B------:R-:W-:Y:S01]  /*76f0*/  @!P5 STG.E.U8 desc[UR16][R12.64+0x10], R107 ;  /* 0x0000106b0c00d986 */ /* 0x000fe2000c101110 */
[----:B------:R-:W-:Y:S02]  /*7700*/  ISETP.LT.OR P5, PT, R33, 0x19, !P0 ;  /* 0x000000192100780c */ /* 0x000fe400047a1670 */
[----:B------:R-:W-:Y:S01]  /*7710*/  F2FP.SATFINITE.E5M2.F32.PACK_AB_MERGE_C R17, RZ, R20, RZ ;  /* 0x00000014ff11723e */ /* 0x000fe200048060ff */
[----:B------:R-:W-:Y:S01]  /*7720*/  @!P4 STG.E.U8 desc[UR16][R10.64+0x10], R105 ;  /* 0x000010690a00c986 */ /* 0x000fe2000c101110 */
[----:B0-----:R-:W-:-:S02]  /*7730*/  F2FP.SATFINITE.E5M2.F32.PACK_AB_MERGE_C R7, RZ, R102, RZ ;  /* 0x00000066ff07723e */ /* 0x001fc400048060ff */
[C---:B------:R-:W-:Y:S02]  /*7740*/  ISETP.LT.OR P4, PT, R33.reuse, 0x19, !P1 ;  /* 0x000000192100780c */ /* 0x040fe40004f81670 */
[----:B-1----:R-:W-:Y:S01]  /*7750*/  F2FP.SATFINITE.E5M2.F32.PACK_AB_MERGE_C R15, RZ, R98, RZ ;  /* 0x00000062ff0f723e */ /* 0x002fe200048060ff */
[----:B------:R0:W-:Y:S01]  /*7760*/  @!P6 STG.E.U8 desc[UR16][R10.64+0x11], R7 ;  /* 0x000011070a00e986 */ /* 0x0001e2000c101110 */
[----:B------:R-:W-:-:S03]  /*7770*/  ISETP.LT.OR P6, PT, R33, 0x1a, !P1 ;  /* 0x0000001a2100780c */ /* 0x000fc60004fc1670 */
[----:B------:R1:W-:Y:S01]  /*7780*/  @!P2 STG.E.U8 desc[UR16][R12.64+0x19], R15 ;  /* 0x0000190f0c00a986 */ /* 0x0003e2000c101110 */
[----:B------:R-:W-:-:S03]  /*7790*/  ISETP.LT.OR P2, PT, R33, 0x22, !P0 ;  /* 0x000000222100780c */ /* 0x000fc60004741670 */
[----:B------:R-:W-:Y:S01]  /*77a0*/  @!P5 STG.E.U8 desc[UR16][R12.64+0x18], R103 ;  /* 0x000018670c00d986 */ /* 0x000fe2000c101110 */
[C---:B------:R-:W-:Y:S02]  /*77b0*/  ISETP.LT.OR P5, PT, R33.reuse, 0x21, !P0 ;  /* 0x000000212100780c */ /* 0x040fe400047a1670 */
[----:B0-----:R-:W-:Y:S01]  /*77c0*/  F2FP.SATFINITE.E5M2.F32.PACK_AB_MERGE_C R7, RZ, R96, RZ ;  /* 0x00000060ff07723e */ /* 0x001fe200048060ff */
[----:B------:R-:W-:Y:S01]  /*77d0*/  @!P4 STG.E.U8 desc[UR16][R10.64+0x18], R101 ;  /* 0x000018650a00c986 */ /* 0x000fe2000c101110 */
        /* <DEDUP_REMOVED lines=25> */
[C---:B------:R-:W-:Y:S02]  /*7970*/  ISETP.LT.OR P2, PT, R33.reuse, 0x39, !P0 ;  /* 0x000000392100780c */ /* 0x040fe40004741670 */
[C---:B------:R-:W-:Y:S01]  /*7980*/  ISETP.LT.OR P0, PT, R33.reuse, 0x3a, !P0 ;  /* 0x0000003a2100780c */ /* 0x040fe20004701670 */
[----:B------:R1:W-:Y:S01]  /*7990*/  @!P5 STG.E.U8 desc[UR16][R12.64+0x30], R91 ;  /* 0x0000305b0c00d986 */ /* 0x0003e2000c101110 */
[C---:B------:R-:W-:Y:S02]  /*79a0*/  ISETP.LT.OR P5, PT, R33.reuse, 0x39, !P1 ;  /* 0x000000392100780c */ /* 0x040fe40004fa1670 */
[----:B------:R-:W-:Y:S01]  /*79b0*/  ISETP.LT.OR P1, PT, R33, 0x3a, !P1 ;  /* 0x0000003a2100780c */ /* 0x000fe20004f21670 */
[----:B------:R1:W-:Y:S01]  /*79c0*/  @!P4 STG.E.U8 desc[UR16][R10.64+0x30], R89 ;  /* 0x000030590a00c986 */ /* 0x0003e2000c101110 */
[----:B0-----:R-:W-:-:S05]  /*79d0*/  F2FP.SATFINITE.E5M2.F32.PACK_AB_MERGE_C R7, RZ, R22, RZ ;  /* 0x00000016ff07723e */ /* 0x001fca00048060ff */
[----:B------:R1:W-:Y:S04]  /*79e0*/  @!P6 STG.E.U8 desc[UR16][R10.64+0x31], R7 ;  /* 0x000031070a00e986 */ /* 0x0003e8000c101110 */
[----:B------:R1:W-:Y:S04]  /*79f0*/  @!P2 STG.E.U8 desc[UR16][R12.64+0x38], R19 ;  /* 0x000038130c00a986 */ /* 0x0003e8000c101110 */
[----:B------:R1:W-:Y:S04]  /*7a00*/  @!P0 STG.E.U8 desc[UR16][R12.64+0x39], R15 ;  /* 0x0000390f0c008986 */ /* 0x0003e8000c101110 */
[----:B------:R1:W-:Y:S04]  /*7a10*/  @!P5 STG.E.U8 desc[UR16][R10.64+0x38], R21 ;  /* 0x000038150a00d986 */ /* 0x0003e8000c101110 */
[----:B------:R1:W-:Y:S02]  /*7a20*/  @!P1 STG.E.U8 desc[UR16][R10.64+0x39], R17 ;  /* 0x000039110a009986 */ /* 0x0003e4000c101110 */
.L_x_167:
[----:B------:R-:W-:Y:S05]  /*7a30*/  BSYNC B0 ;  /* 0x0000000000007941 */ /* 0x000fea0003800000 */
.L_x_37:
[----:B------:R-:W-:Y:S01]  /*7a40*/  ULDC UR6, c[0x0][0xc] ;  /* 0x0000030000067ab9 */ /* 0x000fe20000000800 */
[----:B------:R-:W-:Y:S01]  /*7a50*/  ULDC UR7, c[0x0][0x10] ;  /* 0x0000040000077ab9 */ /* 0x000fe20000000800 */
[----:B01---5:R-:W0:Y:S01]  /*7a60*/  LDC R7, c[0x0][0x14] ;  /* 0x00000500ff077b82 */ /* 0x023e220000000800 */
[----:B------:R-:W-:Y:S01]  /*7a70*/  UIMAD.WIDE.U32 UR6, UR6, UR7, URZ ;  /* 0x00000007060672a5 */ /* 0x000fe2000f8e003f */
[----:B------:R-:W-:Y:S01]  /*7a80*/  PRMT R10, RZ, 0x7610, R10 ;  /* 0x00007610ff0a7816 */ /* 0x000fe2000000000a */
[----:B------:R-:W-:-:S04]  /*7a90*/  IMAD.MOV.U32 R11, RZ, RZ, -0x1 ;  /* 0xffffffffff0b7424 */ /* 0x000fc800078e00ff */
[----:B0-----:R-:W-:-:S04]  /*7aa0*/  IMAD.WIDE.U32 R2, R7, UR6, R2 ;  /* 0x0000000607027c25 */ /* 0x001fc8000f8e0002 */
[----:B------:R-:W-:Y:S01]  /*7ab0*/  IMAD R7, R7, UR7, RZ ;  /* 0x0000000707077c24 */ /* 0x000fe2000f8e02ff */
[----:B------:R-:W-:Y:S02]  /*7ac0*/  ULDC.64 UR6, c[0x0][0x650] ;  /* 0x0001940000067ab9 */ /* 0x000fe40000000a00 */
[----:B------:R-:W-:Y:S01]  /*7ad0*/  ISETP.GE.U32.AND P0, PT, R2, UR6, PT ;  /* 0x0000000602007c0c */ /* 0x000fe2000bf06070 */
[----:B------:R-:W-:Y:S02]  /*7ae0*/  IMAD.IADD R3, R3, 0x1, R7 ;  /* 0x0000000103037824 */ /* 0x000fe400078e0207 */
[----:B------:R-:W-:-:S03]  /*7af0*/  IMAD.MOV.U32 R7, RZ, RZ, -0x1 ;  /* 0xffffffffff077424 */ /* 0x000fc600078e00ff */
[----:B------:R-:W-:-:S13]  /*7b00*/  ISETP.GE.U32.AND.EX P0, PT, R3, UR7, PT, P0 ;  /* 0x0000000703007c0c */ /* 0x000fda000bf06100 */
[----:B------:R-:W-:Y:S05]  /*7b10*/  @P0 BRA `(.L_x_168) ;  /* 0x0000000400600947 */ /* 0x000fea0003800000 */
[----:B------:R-:W0:Y:S01]  /*7b20*/  S2R R22, SR_CTAID.X ;  /* 0x0000000000167919 */ /* 0x000e220000002500 */
[----:B------:R-:W1:Y:S01]  /*7b30*/  LDC.64 R16, c[0x0][0x628] ;  /* 0x00018a00ff107b82 */ /* 0x000e620000000a00 */
[----:B------:R-:W-:Y:S01]  /*7b40*/  ULDC UR6, c[0x0][0x150] ;  /* 0x0000540000067ab9 */ /* 0x000fe20000000800 */
[----:B--234-:R-:W-:Y:S01]  /*7b50*/  IMAD.MOV.U32 R14, RZ, RZ, R2 ;  /* 0x000000ffff0e7224 */ /* 0x01cfe200078e0002 */
[----:B------:R-:W2:Y:S01]  /*7b60*/  S2R R24, SR_CTAID.Y ;  /* 0x0000000000187919 */ /* 0x000ea20000002600 */
[----:B------:R-:W-:-:S04]  /*7b70*/  IMAD.MOV.U32 R15, RZ, RZ, R3 ;  /* 0x000000ffff0f7224 */ /* 0x000fc800078e0003 */
[----:B------:R-:W3:Y:S08]  /*7b80*/  LDC R25, c[0x0][0x144] ;  /* 0x00005100ff197b82 */ /* 0x000ef00000000800 */
[----:B------:R-:W4:Y:S08]  /*7b90*/  LDC R18, c[0x0][0x630] ;  /* 0x00018c00ff127b82 */ /* 0x000f300000000800 */
[----:B------:R-:W2:Y:S01]  /*7ba0*/  LDC.64 R20, c[0x0][0x620] ;  /* 0x00018800ff147b82 */ /* 0x000ea20000000a00 */
[----:B-1----:R-:W-:-:S04]  /*7bb0*/  ISETP.NE.U32.AND P0, PT, R16, RZ, PT ;  /* 0x000000ff1000720c */ /* 0x002fc80003f05070 */
[----:B------:R-:W-:Y:S02]  /*7bc0*/  ISETP.NE.AND.EX P0, PT, R17, RZ, PT, P0 ;  /* 0x000000ff1100720c */ /* 0x000fe40003f05300 */
[----:B0-----:R-:W-:-:S05]  /*7bd0*/  I2FP.F32.U32 R7, R22 ;  /* 0x0000001600077245 */ /* 0x001fca0000201000 */
[----:B------:R-:W-:-:S04]  /*7be0*/  FMUL R7, R7, UR6 ;  /* 0x0000000607077c20 */ /* 0x000fc80008400000 */
[----:B------:R0:W1:Y:S02]  /*7bf0*/  F2I.U32.TRUNC.NTZ R23, R7 ;  /* 0x0000000700177305 */ /* 0x000064000020f000 */
[----:B---34-:R-:W-:Y:S05]  /*7c00*/  @!P0 BRA `(.L_x_169) ;  /* 0x0000000000288947 */ /* 0x018fea0003800000 */
[----:B0-----:R-:W0:Y:S02]  /*7c10*/  LDC R7, c[0x0][0x634] ;  /* 0x00018d00ff077b82 */ /* 0x001e240000000800 */
        /* <DEDUP_REMOVED lines=9> */
.L_x_169:
[-CC-:B------:R-:W-:Y:S01]  /*7cb0*/  SHF.R.U64 R19, R14, R18.reuse, R15.reuse ;  /* 0x000000120e137219 */ /* 0x180fe2000000120f */
[----:B------:R-:W3:Y:S01]  /*7cc0*/  LDC.64 R30, c[0x0][0x640] ;  /* 0x00019000ff1e7b82 */ /* 0x000ee20000000a00 */
[----:B0-----:R-:W-:Y:S01]  /*7cd0*/  SHF.R.U32.HI R7, RZ, R18, R15 ;  /* 0x00000012ff077219 */ /* 0x001fe2000001160f */
[----:B-1----:R-:W-:Y:S01]  /*7ce0*/  IMAD.MOV R23, RZ, RZ, -R23 ;  /* 0x000000ffff177224 */ /* 0x002fe200078e0a17 */
[----:B------:R-:W-:Y:S01]  /*7cf0*/  IADD3 R13, P0, RZ, -R19, RZ ;  /* 0x80000013ff0d7210 */ /* 0x000fe20007f1e0ff */
[----:B------:R-:W-:Y:S02]  /*7d00*/  ULDC UR6, c[0x0][0x154] ;  /* 0x0000550000067ab9 */ /* 0x000fe40000000800 */
[----:B------:R-:W-:Y:S02]  /*7d10*/  IMAD R25, R25, R23, R22 ;  /* 0x0000001719197224 */ /* 0x000fe400078e0216 */
[----:B------:R-:W0:Y:S01]  /*7d20*/  LDC R14, c[0x0][0x618] ;  /* 0x00018600ff0e7b82 */ /* 0x000e220000000800 */
[----:B------:R-:W-:-:S02]  /*7d30*/  IMAD.X R7, RZ, RZ, ~R7, P0 ;  /* 0x000000ffff077224 */ /* 0x000fc400000e0e07 */
[----:B--2---:R-:W-:-:S04]  /*7d40*/  IMAD.WIDE.U32 R10, R13, R20, R2 ;  /* 0x000000140d0a7225 */ /* 0x004fc800078e0002 */
[----:B------:R-:W-:Y:S01]  /*7d50*/  IMAD R12, R7, R20, RZ ;  /* 0x00000014070c7224 */ /* 0x000fe200078e02ff */
[----:B------:R-:W1:Y:S03]  /*7d60*/  LDC R26, c[0x0][0x608] ;  /* 0x00018200ff1a7b82 */ /* 0x000e660000000800 */
[----:B------:R-:W-:Y:S02]  /*7d70*/  IMAD R7, R13, R21, R12 ;  /* 0x000000150d077224 */ /* 0x000fe400078e020c */
[----:B------:R-:W-:Y:S02]  /*7d80*/  IMAD.MOV.U32 R13, RZ, RZ, 0x1 ;  /* 0x00000001ff0d7424 */ /* 0x000fe400078e00ff */
[----:B------:R-:W-:Y:S01]  /*7d90*/  IMAD.IADD R7, R11, 0x1, R7 ;  /* 0x000000010b077824 */ /* 0x000fe200078e0207 */
[----:B------:R-:W2:Y:S01]  /*7da0*/  LDC R28, c[0x0][0x658] ;  /* 0x00019600ff1c7b82 */ /* 0x000ea20000000800 */
[----:B------:R-:W-:-:S02]  /*7db0*/  I2FP.F32.U32 R11, R24 ;  /* 0x00000018000b7245 */ /* 0x000fc40000201000 */
[----:B---3--:R-:W-:-:S03]  /*7dc0*/  ISETP.NE.U32.AND P0, PT, R30, RZ, PT ;  /* 0x000000ff1e00720c */ /* 0x008fc60003f05070 */
[----:B------:R-:W-:Y:S01]  /*7dd0*/  FMUL R12, R11, UR6 ;  /* 0x000000060b0c7c20 */ /* 0x000fe20008400000 */
[----:B------:R-:W-:Y:S01]  /*7de0*/  ISETP.NE.AND.EX P0, PT, R31, RZ, PT, P0 ;  /* 0x000000ff1f00720c */ /* 0x000fe20003f05300 */
[----:B------:R-:W3:Y:S01]  /*7df0*/  LDC R23, c[0x0][0x148] ;  /* 0x00005200ff177b82 */ /* 0x000ee20000000800 */
[-CC-:B0-----:R-:W-:Y:S01]  /*7e00*/  SHF.R.U64 R18, R10, R14.reuse, R7.reuse ;  /* 0x0000000e0a127219 */ /* 0x181fe20000001207 */
[----:B------:R0:W4:Y:S01]  /*7e10*/  F2I.U32.TRUNC.NTZ R20, R12 ;  /* 0x0000000c00147305 */ /* 0x000122000020f000 */
[----:B------:R-:W-:Y:S01]  /*7e20*/  SHF.R.U32.HI R7, RZ, R14, R7 ;  /* 0x0000000eff077219 */ /* 0x000fe20000011607 */
[----:B------:R-:W-:-:S04]  /*7e30*/  IMAD.MOV.U32 R11, RZ, RZ, -0x1 ;  /* 0xffffffffff0b7424 */ /* 0x000fc800078e00ff */
[----:B------:R-:W0:Y:S01]  /*7e40*/  LDC R22, c[0x0][0x600] ;  /* 0x00018000ff167b82 */ /* 0x000e220000000800 */
[-CC-:B-1----:R-:W-:Y:S02]  /*7e50*/  SHF.R.U64 R16, R18, R26.reuse, R7.reuse ;  /* 0x0000001a12107219 */ /* 0x182fe40000001207 */
[----:B------:R-:W-:-:S05]  /*7e60*/  SHF.R.U32.HI R7, RZ, R26, R7 ;  /* 0x0000001aff077219 */ /* 0x000fca0000011607 */
[----:B------:R-:W1:Y:S01]  /*7e70*/  LDC R29, c[0x0][0x648] ;  /* 0x00019200ff1d7b82 */ /* 0x000e620000000800 */
[-C--:B--2---:R-:W-:Y:S02]  /*7e80*/  SHF.L.U32 R10, R11, R28.reuse, RZ ;  /* 0x0000001c0b0a7219 */ /* 0x084fe400000006ff */
[-CC-:B------:R-:W-:Y:S02]  /*7e90*/  SHF.R.U64 R21, R16, R28.reuse, R7.reuse ;  /* 0x0000001c10157219 */ /* 0x180fe40000001207 */
[----:B------:R-:W-:Y:S02]  /*7ea0*/  SHF.R.U32.HI R11, RZ, R28, R7 ;  /* 0x0000001cff0b7219 */ /* 0x000fe40000011607 */
[----:B------:R-:W-:Y:S01]  /*7eb0*/  LOP3.LUT R27, RZ, R10, RZ, 0x33, !PT ;  /* 0x0000000aff1b7212 */ /* 0x000fe200078e33ff */
[----:B------:R-:W2:Y:S01]  /*7ec0*/  LDC R33, c[0x0][0x638] ;  /* 0x00018e00ff217b82 */ /* 0x000ea20000000800 */
[----:B------:R-:W-:Y:S01]  /*7ed0*/  SHF.L.U32 R28, R13, R28, RZ ;  /* 0x0000001c0d1c7219 */ /* 0x000fe200000006ff */
[----:B------:R-:W-:-:S06]  /*7ee0*/  IMAD.MOV.U32 R10, RZ, RZ, R21 ;  /* 0x000000ffff0a7224 */ /* 0x000fcc00078e0015 */
[----:B------:R-:W0:Y:S01]  /*7ef0*/  LDC R34, c[0x0][0x610] ;  /* 0x00018400ff227b82 */ /* 0x000e220000000800 */
[----:B----4-:R-:W-:Y:S05]  /*7f00*/  @!P0 BRA `(.L_x_170) ;  /* 0x0000000000288947 */ /* 0x010fea0003800000 */
[----:B------:R-:W4:Y:S02]  /*7f10*/  LDC R10, c[0x0][0x64c] ;  /* 0x00019300ff0a7b82 */ /* 0x000f240000000800 */
[----:B----4-:R-:W-:-:S05]  /*7f20*/  IADD3 R7, P0, R21, R10, RZ ;  /* 0x0000000a15077210 */ /* 0x010fca0007f1e0ff */
[----:B------:R-:W-:-:S04]  /*7f30*/  IMAD.X R17, RZ, RZ, R11, P0 ;  /* 0x000000ffff117224 */ /* 0x000fc800000e060b */
[----:B------:R-:W-:-:S04]  /*7f40*/  IMAD.WIDE.U32 R10, R17, R30, RZ ;  /* 0x0000001e110a7225 */ /* 0x000fc800078e00ff */
[----:B0-----:R-:W-:-:S04]  /*7f50*/  IMAD.WIDE.U32 R12, P0, R7, R31, R10 ;  /* 0x0000001f070c7225 */ /* 0x001fc8000780000a */
[----:B------:R-:W-:-:S04]  /*7f60*/  IMAD.WIDE.U32 R10, R7, R30, RZ ;  /* 0x0000001e070a7225 */ /* 0x000fc800078e00ff */
[----:B------:R-:W-:Y:S01]  /*7f70*/  IMAD.X R15, RZ, RZ, RZ, P0 ;  /* 0x000000ffff0f7224 */ /* 0x000fe200000e06ff */
[----:B------:R-:W-:Y:S01]  /*7f80*/  IADD3 RZ, P0, R11, R12, RZ ;  /* 0x0000000c0bff7210 */ /* 0x000fe20007f1e0ff */
[----:B------:R-:W-:-:S04]  /*7f90*/  IMAD.MOV.U32 R14, RZ, RZ, R13 ;  /* 0x000000ffff0e7224 */ /* 0x000fc800078e000d */
[----:B------:R-:W-:-:S08]  /*7fa0*/  IMAD.WIDE.U32.X R10, R17, R31, R14, P0 ;  /* 0x0000001f110a7225 */ /* 0x000fd000000e040e */
.L_x_170:
[----:B-1----:R-:W-:Y:S01]  /*7fb0*/  SHF.R.U64 R7, R10, R29, R11 ;  /* 0x0000001d0a077219 */ /* 0x002fe2000000120b */
[----:B0-----:R-:W-:Y:S01]  /*7fc0*/  VIADD R11, R22, 0xffffffff ;  /* 0xffffffff160b7836 */ /* 0x001fe20000000000 */
[----:B------:R-:W-:Y:S01]  /*7fd0*/  LOP3.LUT R32, R16, R27, RZ, 0xc0, !PT ;  /* 0x0000001b10207212 */ /* 0x000fe200078ec0ff */
[----:B------:R-:W-:Y:S02]  /*7fe0*/  IMAD.MOV R20, RZ, RZ, -R20 ;  /* 0x000000ffff147224 */ /* 0x000fe400078e0a14 */
[----:B------:R-:W-:Y:S01]  /*7ff0*/  IMAD.MOV R10, RZ, RZ, -R7 ;  /* 0x000000ffff0a7224 */ /* 0x000fe200078e0a07 */
[----:B------:R-:W-:Y:S01]  /*8000*/  LOP3.LUT R18, R18, R11, RZ, 0xc0, !PT ;  /* 0x0000000b12127212 */ /* 0x000fe200078ec0ff */
[----:B------:R-:W-:Y:S02]  /*8010*/  IMAD R32, R28, R7, R32 ;  /* 0x000000071c207224 */ /* 0x000fe400078e0220 */
[----:B---3--:R-:W-:Y:S02]  /*8020*/  @P3 IMAD R25, R23, R20, R24 ;  /* 0x0000001417193224 */ /* 0x008fe400078e0218 */
[----:B--2---:R-:W-:-:S02]  /*8030*/  IMAD R7, R10, R33, R21 ;  /* 0x000000210a077224 */ /* 0x004fc400078e0215 */
[----:B------:R-:W-:Y:S02]  /*8040*/  IMAD R32, R32, R34, R25 ;  /* 0x0000002220207224 */ /* 0x000fe400078e0219 */
[----:B------:R-:W-:Y:S02]  /*8050*/  IMAD R7, R7, R22, R18 ;  /* 0x0000001607077224 */ /* 0x000fe400078e0212 */
[----:B------:R-:W-:-:S03]  /*8060*/  IMAD.MOV.U32 R10, RZ, RZ, 0x1 ;  /* 0x00000001ff0a7424 */ /* 0x000fc600078e00ff */
[----:B------:R-:W-:Y:S02]  /*8070*/  SEL R11, R7, R32, !P3 ;  /* 0x00000020070b7207 */ /* 0x000fe40005800000 */
[----:B------:R-:W-:Y:S01]  /*8080*/  SEL R32, R32, R7, !P3 ;  /* 0x0000000720207207 */ /* 0x000fe20005800000 */
[----:B------:R-:W-:-:S07]  /*8090*/  IMAD.MOV.U32 R7, RZ, RZ, R19 ;  /* 0x000000ffff077224 */ /* 0x000fce00078e0013 */
.L_x_168:
[----:B------:R-:W-:Y:S01]  /*80a0*/  LOP3.LUT P0, RZ, R10, 0xff, RZ, 0xc0, !PT ;  /* 0x000000ff0aff7812 */ /* 0x000fe2000780c0ff */
[----:B------:R-:W-:-:S12]  /*80b0*/  IMAD.MOV.U32 R10, RZ, RZ, R32 ;  /* 0x000000ffff0a7224 */ /* 0x000fd800078e0020 */
[----:B------:R-:W-:Y:S05]  /*80c0*/  @P0 BRA `(.L_x_171) ;  /* 0xffffff9000380947 */ /* 0x000fea000383ffff */
[----:B------:R-:W-:Y:S05]  /*80d0*/  EXIT ;  /* 0x000000000000794d */ /* 0x000fea0003800000 */
.L_x_7:
[----:B0-----:R-:W-:Y:S01]  /*80e0*/  ULDC.64 UR4, c[0x0][0x650] ;  /* 0x0001940000047ab9 */ /* 0x001fe20000000a00 */
        /* <DEDUP_REMOVED lines=25> */
.L_x_173:
[----:B------:R-:W0:Y:S01]  /*8280*/  LDC.64 R28, c[0x0][0x640] ;  /* 0x00019000ff1c7b82 */ /* 0x000e220000000a00 */
[-CC-:B------:R-:W-:Y:S01]  /*8290*/  SHF.R.U64 R21, R16, R6.reuse, R17.reuse ;  /* 0x0000000610157219 */ /* 0x180fe20000001211 */
[----:B------:R-:W-:Y:S01]  /*82a0*/  IMAD.MOV.U32 R31, RZ, RZ, 0x1 ;  /* 0x00000001ff1f7424 */ /* 0x000fe200078e00ff */
[----:B------:R-:W-:Y:S02]  /*82b0*/  SHF.R.U32.HI R5, RZ, R6, R17 ;  /* 0x00000006ff057219 */ /* 0x000fe40000011611 */
        /* <DEDUP_REMOVED lines=9> */
[----:B0-----:R-:W-:Y:S01]  /*8350*/  ISETP.NE.U32.AND P0, PT, R28, RZ, PT ;  /* 0x000000ff1c00720c */ /* 0x001fe20003f05070 */
[----:B------:R-:W-:-:S03]  /*8360*/  IMAD.MOV.U32 R11, RZ, RZ, -0x1 ;  /* 0xffffffffff0b7424 */ /* 0x000fc600078e00ff */
[----:B------:R-:W-:Y:S02]  /*8370*/  ISETP.NE.AND.EX P0, PT, R29, RZ, PT, P0 ;  /* 0x000000ff1d00720c */ /* 0x000fe40003f05300 */
[----:B------:R-:W0:Y:S01]  /*8380*/  LDC R24, c[0x0][0x600] ;  /* 0x00018000ff187b82 */ /* 0x000e220000000800 */
[-CC-:B-1----:R-:W-:Y:S02]  /*8390*/  SHF.R.U64 R18, R10, R14.reuse, R5.reuse ;  /* 0x0000000e0a127219 */ /* 0x182fe40000001205 */
[----:B------:R-:W-:-:S05]  /*83a0*/  SHF.R.U32.HI R5, RZ, R14, R5 ;  /* 0x0000000eff057219 */ /* 0x000fca0000011605 */
        /* <DEDUP_REMOVED lines=21> */
.L_x_174:
[----:B-1----:R-:W-:Y:S01]  /*8500*/  SHF.R.U64 R6, R10, R25, R11 ;  /* 0x000000190a067219 */ /* 0x002fe2000000120b */
[----:B0-----:R-:W-:Y:S01]  /*8510*/  VIADD R11, R24, 0xffffffff ;  /* 0xffffffff180b7836 */ /* 0x001fe20000000000 */
[----:B------:R-:W-:Y:S01]  /*8520*/  SHF.L.U32 R9, R31, R26, RZ ;  /* 0x0000001a1f097219 */ /* 0x000fe200000006ff */
[----:B------:R-:W-:Y:S01]  /*8530*/  @P3 IMAD R12, R13, R20, R8 ;  /* 0x000000140d0c3224 */ /* 0x000fe200078e0208 */
[----:B------:R-:W-:Y:S01]  /*8540*/  LOP3.LUT R5, R22, R33, RZ, 0xc0, !PT ;  /* 0x0000002116057212 */ /* 0x000fe200078ec0ff */
[----:B------:R-:W-:Y:S01]  /*8550*/  IMAD.MOV R10, RZ, RZ, -R6 ;  /* 0x000000ffff0a7224 */ /* 0x000fe200078e0a06 */
[----:B------:R-:W-:Y:S01]  /*8560*/  LOP3.LUT R18, R18, R11, RZ, 0xc0, !PT ;  /* 0x0000000b12127212 */ /* 0x000fe200078ec0ff */
[----:B------:R-:W-:Y:S02]  /*8570*/  IMAD.MOV.U32 R8, RZ, RZ, 0x1 ;  /* 0x00000001ff087424 */ /* 0x000fe400078e00ff */
[----:B------:R-:W-:Y:S02]  /*8580*/  IMAD R9, R9, R6, R5 ;  /* 0x0000000609097224 */ /* 0x000fe400078e0205 */
[----:B--2---:R-:W-:-:S02]  /*8590*/  IMAD R5, R10, R27, R23 ;  /* 0x0000001b0a057224 */ /* 0x004fc400078e0217 */
[----:B---3--:R-:W-:Y:S02]  /*85a0*/  IMAD R6, R9, R30, R12 ;  /* 0x0000001e09067224 */ /* 0x008fe400078e020c */
[----:B------:R-:W-:Y:S01]  /*85b0*/  IMAD R9, R5, R24, R18 ;  /* 0x0000001805097224 */ /* 0x000fe200078e0212 */
[----:B------:R-:W-:Y:S01]  /*85c0*/  PRMT R5, R8, 0x7610, R5 ;  /* 0x0000761008057816 */ /* 0x000fe20000000005 */
[----:B------:R-:W-:-:S03]  /*85d0*/  IMAD.MOV.U32 R16, RZ, RZ, R21 ;  /* 0x000000ffff107224 */ /* 0x000fc600078e0015 */
[----:B------:R-:W-:Y:S02]  /*85e0*/  SEL R17, R9, R6, !P3 ;  /* 0x0000000609117207 */ /* 0x000fe40005800000 */
[----:B------:R-:W-:-:S07]  /*85f0*/  SEL R6, R6, R9, !P3 ;  /* 0x0000000906067207 */ /* 0x000fce0005800000 */
.L_x_172:
[----:B------:R-:W-:-:S08]  /*8600*/  NOP ;  /* 0x0000000000007918 */ /* 0x000fd00000000000 */
[----:B------:R-:W0:-:S00]  /*8610*/  USETMAXREG.DEALLOC.CTAPOOL 0x28 ;  /* 0x00000028000079c8 */ /* 0x000e0000080e0500 */
[----:B0-----:R-:W-:-:S13]  /*8620*/  ISETP.NE.AND P0, PT, R7, RZ, PT ;  /* 0x000000ff0700720c */ /* 0x001fda0003f05270 */
[----:B------:R-:W-:Y:S05]  /*8630*/  @P0 EXIT ;  /* 0x000000000000094d */ /* 0x000fea0003800000 */
[----:B------:R-:W-:Y:S01]  /*8640*/  LOP3.LUT P0, RZ, R5, 0xff, RZ, 0xc0, !PT ;  /* 0x000000ff05ff7812 */ /* 0x000fe2000780c0ff */
[----:B------:R-:W-:Y:S02]  /*8650*/  IMAD.MOV.U32 R11, RZ, RZ, 0x1 ;  /* 0x00000001ff0b7424 */ /* 0x000fe400078e00ff */
[----:B------:R-:W-:-:S10]  /*8660*/  IMAD.MOV.U32 R15, RZ, RZ, RZ ;  /* 0x000000ffff0f7224 */ /* 0x000fd400078e00ff */
[----:B------:R-:W-:Y:S05]  /*8670*/  @!P0 BRA `(.L_x_175) ;  /* 0x0000000c00748947 */ /* 0x000fea0003800000 */
[----:B------:R-:W0:Y:S01]  /*8680*/  LDC R5, c[0x0][0x28c] ;  /* 0x0000a300ff057b82 */ /* 0x000e220000000800 */
[----:B------:R-:W-:Y:S01]  /*8690*/  ULDC UR5, c[0x0][0x658] ;  /* 0x0001960000057ab9 */ /* 0x000fe20000000800 */
[----:B------:R-:W-:Y:S01]  /*86a0*/  UMOV UR11, 0xffffffff ;  /* 0xffffffff000b7882 */ /* 0x000fe20000000000 */
[----:B------:R-:W-:Y:S01]  /*86b0*/  UMOV UR16, 0x1 ;  /* 0x0000000100107882 */ /* 0x000fe20000000000 */
[----:B------:R-:W-:Y:S01]  /*86c0*/  USHF.L.U32 UR11, UR11, UR5, URZ ;  /* 0x000000050b0b7299 */ /* 0x000fe2000800063f */
[----:B------:R-:W-:Y:S01]  /*86d0*/  BSSY B0, `(.L_x_175) ;  /* 0x00000d7000007945 */ /* 0x000fe20003800000 */
[----:B------:R-:W-:Y:S01]  /*86e0*/  ULDC UR9, c[0x0][0xc] ;  /* 0x0000030000097ab9 */ /* 0x000fe20000000800 */
[----:B------:R-:W-:Y:S01]  /*86f0*/  ULDC UR12, c[0x0][0x10] ;  /* 0x00000400000c7ab9 */ /* 0x000fe20000000800 */
[----:B------:R-:W1:Y:S01]  /*8700*/  S2UR UR8, SR_CgaCtaId ;  /* 0x00000000000879c3 */ /* 0x000e620000008800 */
[----:B------:R-:W-:Y:S01]  /*8710*/  ULOP3.LUT UR13, URZ, UR11, URZ, 0x33, !UPT ;  /* 0x0000000b3f0d7292 */ /* 0x000fe2000f8e333f */
[----:B------:R-:W-:Y:S01]  /*8720*/  IMAD.MOV.U32 R13, RZ, RZ, 0x1 ;  /* 0x00000001ff0d7424 */ /* 0x000fe200078e00ff */
[----:B------:R-:W-:Y:S01]  /*8730*/  LOP3.LUT R14, R4, 0x2, RZ, 0xfc, !PT ;  /* 0x00000002040e7812 */ /* 0x000fe200078efcff */
[----:B------:R-:W-:Y:S01]  /*8740*/  IMAD.MOV.U32 R11, RZ, RZ, 0x1 ;  /* 0x00000001ff0b7424 */ /* 0x000fe200078e00ff */
[----:B------:R-:W-:Y:S01]  /*8750*/  ULDC UR4, c[0x0][0x600] ;  /* 0x0001800000047ab9 */ /* 0x000fe20000000800 */
[----:B------:R-:W-:Y:S01]  /*8760*/  IMAD.MOV.U32 R15, RZ, RZ, RZ ;  /* 0x000000ffff0f7224 */ /* 0x000fe200078e00ff */
[----:B------:R-:W-:Y:S01]  /*8770*/  UMOV UR15, 0x5 ;  /* 0x00000005000f7882 */ /* 0x000fe20000000000 */
[----:B------:R-:W-:-:S02]  /*8780*/  UIADD3 UR4, UR4, -0x1, URZ ;  /* 0xffffffff04047890 */ /* 0x000fc4000fffe03f */
[----:B------:R-:W-:Y:S01]  /*8790*/  USHF.L.U32 UR5, UR16, UR5, URZ ;  /* 0x0000000510057299 */ /* 0x000fe2000800063f */
[----:B------:R-:W-:Y:S01]  /*87a0*/  ULDC.64 UR28, c[0x0][0x198] ;  /* 0x00006600001c7ab9 */ /* 0x000fe20000000a00 */
[----:B0-----:R-:W-:-:S05]  /*87b0*/  VIADD R5, R5, 0x3f ;  /* 0x0000003f05057836 */ /* 0x001fca0000000000 */
[----:B------:R-:W-:Y:S01]  /*87c0*/  SHF.R.S32.HI R8, RZ, 0x1f, R5 ;  /* 0x0000001fff087819 */ /* 0x000fe20000011405 */
[----:B-1----:R-:W-:-:S03]  /*87d0*/  ULOP3.LUT UR10, UR8, 0x1, URZ, 0xc0, !UPT ;  /* 0x00000001080a7892 */ /* 0x002fc6000f8ec03f */
[----:B------:R-:W-:Y:S01]  /*87e0*/  LEA.HI R8, R8, R5, RZ, 0x6 ;  /* 0x0000000508087211 */ /* 0x000fe200078f30ff */
[----:B------:R-:W-:Y:S02]  /*87f0*/  USHF.R.U32.HI UR27, URZ, 0x1, UR8 ;  /* 0x000000013f1b7899 */ /* 0x000fe40008011608 */
[----:B------:R-:W-:Y:S01]  /*8800*/  USHF.L.U32 UR6, UR8, 0x5, URZ ;  /* 0x0000000508067899 */ /* 0x000fe2000800063f */
[----:B------:R-:W-:Y:S01]  /*8810*/  SHF.R.S32.HI R10, RZ, 0x6, R8 ;  /* 0x00000006ff0a7819 */ /* 0x000fe20000011408 */
[----:B------:R-:W-:Y:S02]  /*8820*/  USHF.L.U32 UR7, UR8, 0xb, URZ ;  /* 0x0000000b08077899 */ /* 0x000fe4000800063f */
[----:B------:R-:W-:Y:S02]  /*8830*/  ULOP3.LUT UR8, UR8, 0xfffffffe, URZ, 0xc0, !UPT ;  /* 0xfffffffe08087892 */ /* 0x000fe4000f8ec03f */
[----:B------:R-:W-:Y:S01]  /*8840*/  UISETP.GT.U32.AND UP0, UPT, UR10, 0xffff, UPT ;  /* 0x0000ffff0a00788c */ /* 0x000fe2000bf04070 */
[----:B------:R-:W-:Y:S01]  /*8850*/  VIADD R5, R10, 0x1 ;  /* 0x000000010a057836 */ /* 0x000fe20000000000 */
[----:B------:R-:W-:-:S02]  /*8860*/  USHF.L.U32 UR14, UR16, UR8, URZ ;  /* 0x00000008100e7299 */ /* 0x000fc4000800063f */
[----:B------:R-:W-:Y:S02]  /*8870*/  ULOP3.LUT UR11, UR8, 0x1, URZ, 0xfc, !UPT ;  /* 0x00000001080b7892 */ /* 0x000fe4000f8efc3f */
[----:B------:R-:W-:Y:S02]  /*8880*/  UIMAD.WIDE.U32 UR8, UR9, UR12, URZ ;  /* 0x0000000c090872a5 */ /* 0x000fe4000f8e003f */
[----:B------:R-:W-:Y:S01]  /*8890*/  USEL UR10, UR10, 0xffff, !UP0 ;  /* 0x0000ffff0a0a7887 */ /* 0x000fe2000c000000 */
[----:B------:R-:W-:Y:S01]  /*88a0*/  ULDC UR12, c[0x0][0x14] ;  /* 0x00000500000c7ab9 */ /* 0x000fe20000000800 */
[----:B------:R-:W-:Y:S02]  /*88b0*/  USHF.L.U32 UR11, UR16, UR11, URZ ;  /* 0x0000000b100b7299 */ /* 0x000fe4000800063f */
[----:B------:R-:W-:Y:S02]  /*88c0*/  UIMAD.WIDE.U32 UR24, UR8, UR12, URZ ;  /* 0x0000000c081872a5 */ /* 0x000fe4000f8e003f */
[----:B------:R-:W-:-:S02]  /*88d0*/  UIMAD UR21, UR9, UR12, URZ ;  /* 0x0000000c091572a4 */ /* 0x000fc4000f8e023f */
[----:B------:R-:W-:Y:S02]  /*88e0*/  ULOP3.LUT UR10, UR10, 0xffff, URZ, 0xc0, !UPT ;  /* 0x0000ffff0a0a7892 */ /* 0x000fe4000f8ec03f */
[----:B------:R-:W-:Y:S02]  /*88f0*/  ULOP3.LUT UR6, UR6, 0x20, URZ, 0xc0, !UPT ;  /* 0x0000002006067892 */ /* 0x000fe4000f8ec03f */
[----:B------:R-:W-:Y:S02]  /*8900*/  ULOP3.LUT UR7, UR7, 0x800, URZ, 0xc0, !UPT ;  /* 0x0000080007077892 */ /* 0x000fe4000f8ec03f */
[----:B------:R-:W-:Y:S02]  /*8910*/  ULOP3.LUT UR14, UR14, UR11, URZ, 0xfc, !UPT ;  /* 0x0000000b0e0e7292 */ /* 0x000fe4000f8efc3f */
[----:B------:R-:W-:Y:S02]  /*8920*/  UIADD3 UR21, UR25, UR21, URZ ;  /* 0x0000001519157290 */ /* 0x000fe4000fffe03f */
[----:B------:R-:W-:-:S12]  /*8930*/  USHF.L.U32 UR15, UR15, UR10, URZ ;  /* 0x0000000a0f0f7299 */ /* 0x000fd8000800063f */
.L_x_186:
[----:B------:R-:W-:-:S03]  /*8940*/  UMOV UR8, 0xffffffff ;  /* 0xffffffff00087882 */ /* 0x000fc60000000000 */
[----:B------:R-:W-:Y:S05]  /*8950*/  BRA.DIV UR8, `(.L_x_176) ;  /* 0x0000000e08887947 */ /* 0x000fea000b800000 */
[----:B------:R-:W-:-:S13]  /*8960*/  ELECT P0, URZ, PT ;  /* 0x00000000003f782f */ /* 0x000fda0003800000 */
.L_x_196:
[----:B------:R-:W0:Y:S01]  /*8970*/  LDC R7, c[0x0][0x28c] ;  /* 0x0000a300ff077b82 */ /* 0x000e220000000800 */
[----:B------:R-:W-:Y:S01]  /*8980*/  BSSY B1, `(.L_x_177) ;  /* 0x000003b000017945 */ /* 0x000fe20003800000 */
[----:B0-----:R-:W-:-:S13]  /*8990*/  ISETP.LT.OR P0, PT, R7, 0x1, !P0 ;  /* 0x000000010700780c */ /* 0x001fda0004701670 */
[----:B------:R-:W-:Y:S05]  /*89a0*/  @P0 BRA `(.L_x_178) ;  /* 0x0000000000e00947 */ /* 0x000fea0003800000 */
[----:B------:R-:W-:Y:S01]  /*89b0*/  LEA R9, R6, UR27, 0x1 ;  /* 0x0000001b06097c11 */ /* 0x000fe2000f8e08ff */
[----:B------:R-:W-:Y:S01]  /*89c0*/  IMAD.MOV.U32 R21, RZ, RZ, RZ ;  /* 0x000000ffff157224 */ /* 0x000fe200078e00ff */
[----:B------:R-:W-:Y:S01]  /*89d0*/  LEA R17, R17, UR6, 0x6 ;  /* 0x0000000611117c11 */ /* 0x000fe2000f8e30ff */
[----:B------:R-:W-:Y:S02]  /*89e0*/  IMAD.MOV.U32 R6, RZ, RZ, R5 ;  /* 0x000000ffff067224 */ /* 0x000fe400078e0005 */
[----:B------:R-:W-:Y:S02]  /*89f0*/  IMAD.MOV.U32 R7, RZ, RZ, R11 ;  /* 0x000000ffff077224 */ /* 0x000fe400078e000b */
[----:B------:R-:W-:Y:S02]  /*8a00*/  IMAD.MOV.U32 R8, RZ, RZ, R15 ;  /* 0x000000ffff087224 */ /* 0x000fe400078e000f */
[----:B------:R-:W-:-:S07]  /*8a10*/  IMAD.SHL.U32 R18, R9, 0x80, RZ ;  /* 0x0000008009127824 */ /* 0x000fce00078e00ff */
.L_x_181:
[----:B------:R-:W0:Y:S01]  /*8a20*/  S2R R12, SR_CgaCtaId ;  /* 0x00000000000c7919 */ /* 0x000e220000008800 */
[----:B------:R-:W-:Y:S02]  /*8a30*/  MOV R9, 0x400 ;  /* 0x0000040000097802 */ /* 0x000fe40000000f00 */
[----:B------:R-:W-:Y:S02]  /*8a40*/  LOP3.LUT P1, RZ, R0, 0x7f, RZ, 0xc0, !PT ;  /* 0x0000007f00ff7812 */ /* 0x000fe4000782c0ff */
[----:B0-----:R-:W-:Y:S02]  /*8a50*/  LEA R19, R12, R9, 0x18 ;  /* 0x000000090c137211 */ /* 0x001fe400078ec0ff */
[----:B------:R-:W-:-:S09]  /*8a60*/  SHF.L.U32 R9, R7, 0x1f, RZ ;  /* 0x0000001f07097819 */ /* 0x000fd200000006ff */
[----:B------:R-:W0:Y:S01]  /*8a70*/  @!P1 LDC R12, c[0x0][0x500] ;  /* 0x00014000ff0c9b82 */ /* 0x000e220000000800 */
[----:B------:R-:W-:-:S04]  /*8a80*/  IMAD R20, R8, 0x8, R19 ;  /* 0x0000000808147824 */ /* 0x000fc800078e0213 */
[----:B------:R-:W1:Y:S02]  /*8a90*/  SYNCS.PHASECHK.TRANS64.TRYWAIT P0, [R20+URZ+0x18], R9 ;  /* 0x00001809140075a7 */ /* 0x000e64000800017f */
[----:B-1----:R-:W-:Y:S05]  /*8aa0*/  @!P0 BRA `(.L_x_179) ;  /* 0x0000000c00548947 */ /* 0x002fea0003800000 */
.L_x_197:
[----:B-1----:R-:W-:Y:S01]  /*8ab0*/  PRMT R9, R14, 0x9910, RZ ;  /* 0x000099100e097816 */ /* 0x002fe200000000ff */
[----:B0-----:R0:W-:Y:S03]  /*8ac0*/  @!P1 SYNCS.ARRIVE.TRANS64 RZ, [R20+URZ], R12 ;  /* 0x0000000c14ff99a7 */ /* 0x0011e6000800003f */
[----:B------:R-:W-:-:S13]  /*8ad0*/  ISETP.NE.AND P0, PT, R9, 0x2, PT ;  /* 0x000000020900780c */ /* 0x000fda0003f05270 */
[----:B0-----:R-:W-:Y:S05]  /*8ae0*/  @P0 BRA `(.L_x_180) ;  /* 0x0000000000040947 */ /* 0x001fea0003800000 */
[----:B------:R-:W-:Y:S01]  /*8af0*/  BPT.TRAP 0x1 ;  /* 0x000000040000795c */ /* 0x000fe20000300000 */
.L_x_180:
[----:B------:R-:W-:Y:S01]  /*8b00*/  LEA R9, R8, UR27, 0x1 ;  /* 0x0000001b08097c11 */ /* 0x000fe2000f8e08ff */
[----:B------:R-:W-:Y:S01]  /*8b10*/  VIADD R6, R6, 0xffffffff ;  /* 0xffffffff06067836 */ /* 0x000fe20000000000 */
[----:B------:R-:W-:Y:S01]  /*8b20*/  R2UR UR11, R8 ;  /* 0x00000000080b72ca */ /* 0x000fe200000e0000 */
[----:B------:R-:W-:Y:S01]  /*8b30*/  UIADD3 UR16, UP0, UR28, 0xf0, URZ ;  /* 0x000000f01c107890 */ /* 0x000fe2000ff1e03f */
[----:B------:R-:W-:Y:S01]  /*8b40*/  R2UR UR22, R19 ;  /* 0x00000000131672ca */ /* 0x000fe200000e0000 */
[----:B------:R-:W-:Y:S01]  /*8b50*/  IMAD.U32 R9, R9, 0x2000, R19 ;  /* 0x0000200009097824 */ /* 0x000fe200078e0013 */
[----:B------:R-:W-:Y:S01]  /*8b60*/  R2UR UR23, R18 ;  /* 0x00000000121772ca */ /* 0x000fe200000e0000 */
[----:B------:R-:W-:Y:S01]  /*8b70*/  UIADD3 UR32, UP1, UR28, 0x1f0, URZ ;  /* 0x000001f01c207890 */ /* 0x000fe2000ff3e03f */
[----:B------:R-:W-:Y:S01]  /*8b80*/  R2UR UR9, R20 ;  /* 0x00000000140972ca */ /* 0x000fe200000e0000 */
[----:B------:R-:W-:Y:S01]  /*8b90*/  UIADD3.X UR17, URZ, UR29, URZ, UP0, !UPT ;  /* 0x0000001d3f117290 */ /* 0x000fe200087fe43f */
[----:B------:R-:W-:Y:S01]  /*8ba0*/  R2UR UR8, R9 ;  /* 0x00000000090872ca */ /* 0x000fe200000e0000 */
[----:B------:R-:W-:Y:S01]  /*8bb0*/  UPRMT UR20, URZ, 0x5410, UR15 ;  /* 0x000054103f147896 */ /* 0x000fe2000800000f */
[----:B------:R-:W-:Y:S01]  /*8bc0*/  R2UR UR10, R21 ;  /* 0x00000000150a72ca */ /* 0x000fe200000e0000 */
[----:B------:R-:W-:Y:S01]  /*8bd0*/  VIADD R8, R8, 0x1 ;  /* 0x0000000108087836 */ /* 0x000fe20000000000 */
[----:B------:R-:W-:Y:S01]  /*8be0*/  R2UR UR12, R16 ;  /* 0x00000000100c72ca */ /* 0x000fe200000e0000 */
[----:B------:R-:W-:Y:S01]  /*8bf0*/  ULEA UR11, UR11, UR7, 0xc ;  /* 0x000000070b0b7291 */ /* 0x000fe2000f8e603f */
[----:B------:R-:W-:Y:S01]  /*8c00*/  R2UR UR26, R17 ;  /* 0x00000000111a72ca */ /* 0x000fe200000e0000 */
[----:B------:R-:W-:Y:S01]  /*8c10*/  UPRMT UR30, URZ, 0x5410, UR14 ;  /* 0x000054103f1e7896 */ /* 0x000fe2000800000e */
[----:B------:R-:W-:Y:S01]  /*8c20*/  ISETP.GT.AND P1, PT, R6, 0x1, PT ;  /* 0x000000010600780c */ /* 0x000fe20003f24270 */
[----:B------:R-:W-:Y:S01]  /*8c30*/  UIADD3 UR22, UR22, 0xc100, UR11 ;  /* 0x0000c10016167890 */ /* 0x000fe2000fffe00b */
[----:B------:R-:W-:Y:S01]  /*8c40*/  ISETP.NE.AND P0, PT, R8, 0x3, PT ;  /* 0x000000030800780c */ /* 0x000fe20003f05270 */
[----:B------:R-:W-:Y:S01]  /*8c50*/  UIADD3.X UR33, URZ, UR29, URZ, UP1, !UPT ;  /* 0x0000001d3f217290 */ /* 0x000fe20008ffe43f */
[----:B------:R-:W-:Y:S01]  /*8c60*/  VIADD R21, R21, 0x40 ;  /* 0x0000004015157836 */ /* 0x000fe20000000000 */
[----:B------:R-:W-:Y:S01]  /*8c70*/  UIADD3 UR8, UR8, 0x100, URZ ;  /* 0x0000010008087890 */ /* 0x000fe2000fffe03f */
[----:B------:R-:W-:Y:S01]  /*8c80*/  SEL R12, RZ, 0x1, P0 ;  /* 0x00000001ff0c7807 */ /* 0x000fe20000000000 */
[----:B------:R-:W-:Y:S01]  /*8c90*/  UMOV UR18, 0x0 ;  /* 0x0000000000127882 */ /* 0x000fe20000000000 */
[----:B------:R-:W-:Y:S01]  /*8ca0*/  UMOV UR19, 0x10000000 ;  /* 0x1000000000137882 */ /* 0x000fe20000000000 */
[----:B------:R-:W-:Y:S01]  /*8cb0*/  UMOV UR11, UR23 ;  /* 0x00000017000b7c82 */ /* 0x000fe20008000000 */
[----:B------:R-:W-:-:S02]  /*8cc0*/  LOP3.LUT R7, R7, R12, RZ, 0x3c, !PT ;  /* 0x0000000c07077212 */ /* 0x000fc400078e3cff */
[----:B------:R-:W-:Y:S02]  /*8cd0*/  SEL R8, R8, RZ, P0 ;  /* 0x000000ff08087207 */ /* 0x000fe40000000000 */
[----:B------:R0:W-:Y:S02]  /*8ce0*/  UTMALDG.3D.MULTICAST [UR8], [UR16], UR20, desc[UR18] ;  /* 0x00001208100073b4 */ /* 0x0001e40008011814 */
[----:B0-----:R-:W-:Y:S01]  /*8cf0*/  UMOV UR8, UR22 ;  /* 0x0000001600087c82 */ /* 0x001fe20008000000 */
[----:B------:R-:W-:Y:S02]  /*8d00*/  UMOV UR11, UR26 ;  /* 0x0000001a000b7c82 */ /* 0x000fe40008000000 */
[----:B------:R0:W-:Y:S02]  /*8d10*/  UTMALDG.3D.MULTICAST [UR8], [UR32], UR30, desc[UR18] ;  /* 0x00001208200073b4 */ /* 0x0001e4000801181e */
[----:B0-----:R-:W-:Y:S05]  /*8d20*/  @P1 BRA `(.L_x_181) ;  /* 0xfffffffc003c1947 */ /* 0x001fea000383ffff */
.L_x_178:
[----:B------:R-:W-:Y:S05]  /*8d30*/  BSYNC B1 ;  /* 0x0000000000017941 */ /* 0x000fea0003800000 */
.L_x_177:
[----:B------:R-:W-:Y:S01]  /*8d40*/  LOP3.LUT P1, RZ, R13, 0xff, RZ, 0xc0, !PT ;  /* 0x000000ff0dff7812 */ /* 0x000fe2000782c0ff */
[C---:B------:R-:W-:Y:S01]  /*8d50*/  IMAD.IADD R15, R10.reuse, 0x1, R15 ;  /* 0x000000010a0f7824 */ /* 0x040fe200078e020f */
[----:B------:R-:W-:Y:S01]  /*8d60*/  ULDC.64 UR8, c[0x0][0x650] ;  /* 0x0001940000087ab9 */ /* 0x000fe20000000a00 */
[C---:B------:R-:W-:Y:S01]  /*8d70*/  ISETP.GE.U32.AND P2, PT, R10.reuse, 0x3, PT ;  /* 0x000000030a00780c */ /* 0x040fe20003f46070 */
[----:B------:R-:W-:Y:S01]  /*8d80*/  BSSY B1, `(.L_x_182) ;  /* 0x0000069000017945 */ /* 0x000fe20003800000 */
[----:B------:R-:W-:Y:S01]  /*8d90*/  IMAD.MOV.U32 R17, RZ, RZ, -0x1 ;  /* 0xffffffffff117424 */ /* 0x000fe200078e00ff */
[----:B------:R-:W-:Y:S01]  /*8da0*/  ISETP.GT.U32.AND P0, PT, R15, 0x2, PT ;  /* 0x000000020f00780c */ /* 0x000fe20003f04070 */
[----:B------:R-:W-:Y:S01]  /*8db0*/  IMAD.MOV.U32 R16, RZ, RZ, -0x1 ;  /* 0xffffffffff107424 */ /* 0x000fe200078e00ff */
[----:B------:R-:W-:Y:S02]  /*8dc0*/  PRMT R13, RZ, 0x7610, R13 ;  /* 0x00007610ff0d7816 */ /* 0x000fe4000000000d */
[----:B------:R-:W-:-:S03]  /*8dd0*/  ISETP.LT.U32.AND P0, PT, R10, 0x3, P0 ;  /* 0x000000030a00780c */ /* 0x000fc60000701070 */
[----:B------:R-:W0:Y:S01]  /*8de0*/  @P1 S2R R7, SR_CgaCtaId ;  /* 0x0000000000071919 */ /* 0x000e220000008800 */
[----:B------:R-:W-:-:S04]  /*8df0*/  @P1 MOV R6, 0x400 ;  /* 0x0000040000061802 */ /* 0x000fc80000000f00 */
[----:B0-----:R-:W-:Y:S01]  /*8e00*/  @P1 LEA R8, R7, R6, 0x18 ;  /* 0x0000000607081211 */ /* 0x001fe200078ec0ff */
[----:B------:R-:W-:Y:S01]  /*8e10*/  IMAD.WIDE.U32 R6, R15, -0x55555555, RZ ;  /* 0xaaaaaaab0f067825 */ /* 0x000fe200078e00ff */
[----:B------:R-:W-:Y:S02]  /*8e20*/  SEL R6, RZ, 0x1, !P0 ;  /* 0x00000001ff067807 */ /* 0x000fe40004000000 */
[----:B------:R0:W-:Y:S01]  /*8e30*/  @P1 SYNCS.ARRIVE.TRANS64.A1T0 RZ, [R8+URZ+0x48], RZ ;  /* 0x000048ff08ff19a7 */ /* 0x0001e2000810003f */
[----:B------:R-:W-:Y:S02]  /*8e40*/  IADD3 R2, P1, R2, UR24, RZ ;  /* 0x0000001802027c10 */ /* 0x000fe4000ff3e0ff */
[----:B------:R-:W-:Y:S01]  /*8e50*/  LOP3.LUT R11, R11, R6, RZ, 0x3c, !PT ;  /* 0x000000060b0b7212 */ /* 0x000fe200078e3cff */
[----:B------:R-:W-:Y:S01]  /*8e60*/  IMAD.MOV.U32 R6, RZ, RZ, -0x1 ;  /* 0xffffffffff067424 */ /* 0x000fe200078e00ff */
[----:B------:R-:W-:Y:S02]  /*8e70*/  IADD3.X R3, R3, UR21, RZ, P1, !PT ;  /* 0x0000001503037c10 */ /* 0x000fe40008ffe4ff */
[----:B------:R-:W-:-:S02]  /*8e80*/  ISETP.GE.U32.AND P0, PT, R2, UR8, PT ;  /* 0x0000000802007c0c */ /* 0x000fc4000bf06070 */
[----:B0-----:R-:W-:Y:S02]  /*8e90*/  SHF.R.U32.HI R8, RZ, 0x1, R7 ;  /* 0x00000001ff087819 */ /* 0x001fe40000011607 */
[----:B------:R-:W-:Y:S02]  /*8ea0*/  ISETP.GE.U32.AND.EX P0, PT, R3, UR9, PT, P0 ;  /* 0x0000000903007c0c */ /* 0x000fe4000bf06100 */
[----:B------:R-:W-:Y:S01]  /*8eb0*/  @P2 LOP3.LUT R11, R11, 0x1, R8, 0x78, !PT ;  /* 0x000000010b0b2812 */ /* 0x000fe200078e7808 */
[----:B------:R-:W-:Y:S01]  /*8ec0*/  IMAD R15, R8, -0x3, R15 ;  /* 0xfffffffd080f7824 */ /* 0x000fe200078e020f */
[----:B------:R-:W-:-:S09]  /*8ed0*/  PRMT R7, RZ, 0x7610, R7 ;  /* 0x00007610ff077816 */ /* 0x000fd20000000007 */
[----:B------:R-:W-:Y:S05]  /*8ee0*/  @P0 BRA `(.L_x_183) ;  /* 0x0000000400480947 */ /* 0x000fea0003800000 */
[----:B------:R-:W0:Y:S01]  /*8ef0*/  S2R R17, SR_CTAID.X ;  /* 0x0000000000117919 */ /* 0x000e220000002500 */
[----:B------:R-:W-:Y:S01]  /*8f00*/  ULDC.64 UR8, c[0x0][0x628] ;  /* 0x00018a0000087ab9 */ /* 0x000fe20000000a00 */
[----:B------:R-:W1:Y:S01]  /*8f10*/  LDC R18, c[0x0][0x144] ;  /* 0x00005100ff127b82 */ /* 0x000e620000000800 */
[----:B------:R-:W-:Y:S01]  /*8f20*/  ISETP.NE.U32.AND P0, PT, RZ, UR8, PT ;  /* 0x00000008ff007c0c */ /* 0x000fe2000bf05070 */
[----:B------:R-:W2:Y:S01]  /*8f30*/  S2R R12, SR_CTAID.Y ;  /* 0x00000000000c7919 */ /* 0x000ea20000002600 */
[----:B------:R-:W-:Y:S01]  /*8f40*/  ULDC UR10, c[0x0][0x150] ;  /* 0x00005400000a7ab9 */ /* 0x000fe20000000800 */
[----:B------:R-:W-:Y:S01]  /*8f50*/  ULDC UR11, c[0x0][0x630] ;  /* 0x00018c00000b7ab9 */ /* 0x000fe20000000800 */
[----:B------:R-:W-:Y:S01]  /*8f60*/  ISETP.NE.AND.EX P0, PT, RZ, UR9, PT, P0 ;  /* 0x00000009ff007c0c */ /* 0x000fe2000bf05300 */
[----:B------:R-:W-:Y:S01]  /*8f70*/  IMAD.MOV.U32 R6, RZ, RZ, R2 ;  /* 0x000000ffff067224 */ /* 0x000fe200078e0002 */
[----:B0-----:R-:W-:-:S05]  /*8f80*/  I2FP.F32.U32 R7, R17 ;  /* 0x0000001100077245 */ /* 0x001fca0000201000 */
[----:B------:R-:W-:Y:S01]  /*8f90*/  FMUL R20, R7, UR10 ;  /* 0x0000000a07147c20 */ /* 0x000fe20008400000 */
[----:B------:R-:W-:-:S05]  /*8fa0*/  IMAD.MOV.U32 R7, RZ, RZ, R3 ;  /* 0x000000ffff077224 */ /* 0x000fca00078e0003 */
[----:B--2---:R-:W-:Y:S05]  /*8fb0*/  @!P0 BRA `(.L_x_184) ;  /* 0x0000000000288947 */ /* 0x004fea0003800000 */
[----:B------:R-:W-:Y:S02]  /*8fc0*/  ULDC UR10, c[0x0][0x634] ;  /* 0x00018d00000a7ab9 */ /* 0x000fe40000000800 */
[----:B------:R-:W-:-:S05]  /*8fd0*/  IADD3 R7, P0, R2, UR10, RZ ;  /* 0x0000000a02077c10 */ /* 0x000fca000ff1e0ff */
[----:B------:R-:W-:-:S04]  /*8fe0*/  IMAD.X R19, RZ, RZ, R3, P0 ;  /* 0x000000ffff137224 */ /* 0x000fc800000e0603 */
[----:B------:R-:W-:-:S04]  /*8ff0*/  IMAD.WIDE.U32 R8, R19, UR8, RZ ;  /* 0x0000000813087c25 */ /* 0x000fc8000f8e00ff */
[----:B------:R-:W-:-:S04]  /*9000*/  IMAD.WIDE.U32 R8, P0, R7, UR9, R8 ;  /* 0x0000000907087c25 */ /* 0x000fc8000f800008 */
[----:B------:R-:W-:-:S04]  /*9010*/  IMAD.WIDE.U32 R6, R7, UR8, RZ ;  /* 0x0000000807067c25 */ /* 0x000fc8000f8e00ff */
[----:B------:R-:W-:Y:S01]  /*9020*/  IMAD.MOV.U32 R6, RZ, RZ, R9 ;  /* 0x000000ffff067224 */ /* 0x000fe200078e0009 */
[----:B------:R-:W-:Y:S01]  /*9030*/  IADD3 RZ, P1, R7, R8, RZ ;  /* 0x0000000807ff7210 */ /* 0x000fe20007f3e0ff */
[----:B------:R-:W-:-:S04]  /*9040*/  IMAD.X R7, RZ, RZ, RZ, P0 ;  /* 0x000000ffff077224 */ /* 0x000fc800000e06ff */
[----:B------:R-:W-:-:S08]  /*9050*/  IMAD.WIDE.U32.X R6, R19, UR9, R6, P1 ;  /* 0x0000000913067c25 */ /* 0x000fd000088e0406 */
.L_x_184:
[--C-:B------:R-:W-:Y:S01]  /*9060*/  SHF.R.U64 R16, R6, UR11, R7.reuse ;  /* 0x0000000b06107c19 */ /* 0x100fe20008001207 */
[----:B------:R-:W0:Y:S01]  /*9070*/  F2I.U32.TRUNC.NTZ R20, R20 ;  /* 0x0000001400147305 */ /* 0x000e22000020f000 */
[----:B------:R-:W-:Y:S01]  /*9080*/  SHF.R.U32.HI R6, RZ, UR11, R7 ;  /* 0x0000000bff067c19 */ /* 0x000fe20008011607 */
[----:B------:R-:W-:Y:S01]  /*9090*/  ULDC.64 UR8, c[0x0][0x620] ;  /* 0x0001880000087ab9 */ /* 0x000fe20000000a00 */
[----:B------:R-:W-:Y:S01]  /*90a0*/  IADD3 R9, P0, RZ, -R16, RZ ;  /* 0x80000010ff097210 */ /* 0x000fe20007f1e0ff */
[----:B------:R-:W-:Y:S01]  /*90b0*/  ULDC.64 UR10, c[0x0][0x640] ;  /* 0x00019000000a7ab9 */ /* 0x000fe20000000a00 */
[----:B------:R-:W2:Y:S03]  /*90c0*/  LDC R21, c[0x0][0x148] ;  /* 0x00005200ff157b82 */ /* 0x000ea60000000800 */
[----:B------:R-:W-:Y:S01]  /*90d0*/  IMAD.X R6, RZ, RZ, ~R6, P0 ;  /* 0x000000ffff067224 */ /* 0x000fe200000e0e06 */
[----:B------:R-:W-:-:S03]  /*90e0*/  ISETP.NE.U32.AND P0, PT, RZ, UR10, PT ;  /* 0x0000000aff007c0c */ /* 0x000fc6000bf05070 */
[----:B------:R-:W-:Y:S01]  /*90f0*/  IMAD R8, R6, UR8, RZ ;  /* 0x0000000806087c24 */ /* 0x000fe2000f8e02ff */
[----:B------:R-:W-:Y:S01]  /*9100*/  ISETP.NE.AND.EX P0, PT, RZ, UR11, PT, P0 ;  /* 0x0000000bff007c0c */ /* 0x000fe2000bf05300 */
[----:B------:R-:W-:Y:S01]  /*9110*/  IMAD.WIDE.U32 R6, R9, UR8, R2 ;  /* 0x0000000809067c25 */ /* 0x000fe2000f8e0002 */
[----:B------:R-:W-:-:S03]  /*9120*/  ULDC UR8, c[0x0][0x618] ;  /* 0x0001860000087ab9 */ /* 0x000fc60000000800 */
[----:B------:R-:W-:Y:S01]  /*9130*/  IMAD R9, R9, UR9, R8 ;  /* 0x0000000909097c24 */ /* 0x000fe2000f8e0208 */
[----:B------:R-:W-:Y:S01]  /*9140*/  ULDC UR9, c[0x0][0x154] ;  /* 0x0000550000097ab9 */ /* 0x000fe20000000800 */
[----:B0-----:R-:W-:Y:S02]  /*9150*/  IMAD.MOV R8, RZ, RZ, -R20 ;  /* 0x000000ffff087224 */ /* 0x001fe400078e0a14 */
[----:B------:R-:W-:Y:S02]  /*9160*/  IMAD.IADD R7, R7, 0x1, R9 ;  /* 0x0000000107077824 */ /* 0x000fe400078e0209 */
[----:B-1----:R-:W-:Y:S01]  /*9170*/  IMAD R17, R18, R8, R17 ;  /* 0x0000000812117224 */ /* 0x002fe200078e0211 */
[----:B------:R-:W-:Y:S02]  /*9180*/  I2FP.F32.U32 R8, R12 ;  /* 0x0000000c00087245 */ /* 0x000fe40000201000 */
[--C-:B------:R-:W-:Y:S02]  /*9190*/  SHF.R.U64 R18, R6, UR8, R7.reuse ;  /* 0x0000000806127c19 */ /* 0x100fe40008001207 */
[----:B------:R-:W-:Y:S01]  /*91a0*/  SHF.R.U32.HI R7, RZ, UR8, R7 ;  /* 0x00000008ff077c19 */ /* 0x000fe20008011607 */
[----:B------:R-:W-:Y:S01]  /*91b0*/  FMUL R8, R8, UR9 ;  /* 0x0000000908087c20 */ /* 0x000fe20008400000 */
[----:B------:R-:W-:-:S02]  /*91c0*/  ULDC UR8, c[0x0][0x608] ;  /* 0x0001820000087ab9 */ /* 0x000fc40000000800 */
[--C-:B------:R-:W-:Y:S01]  /*91d0*/  SHF.R.U64 R20, R18, UR8, R7.reuse ;  /* 0x0000000812147c19 */ /* 0x100fe20008001207 */
[----:B------:R0:W1:Y:S01]  /*91e0*/  F2I.U32.TRUNC.NTZ R22, R8 ;  /* 0x0000000800167305 */ /* 0x000062000020f000 */
[----:B------:R-:W-:Y:S01]  /*91f0*/  SHF.R.U32.HI R7, RZ, UR8, R7 ;  /* 0x00000008ff077c19 */ /* 0x000fe20008011607 */
[----:B------:R-:W-:-:S03]  /*9200*/  ULDC UR8, c[0x0][0x658] ;  /* 0x0001960000087ab9 */ /* 0x000fc60000000800 */
[--C-:B------:R-:W-:Y:S02]  /*9210*/  SHF.R.U64 R19, R20, UR8, R7.reuse ;  /* 0x0000000814137c19 */ /* 0x100fe40008001207 */
[----:B------:R-:W-:-:S03]  /*9220*/  SHF.R.U32.HI R23, RZ, UR8, R7 ;  /* 0x00000008ff177c19 */ /* 0x000fc60008011607 */
[----:B------:R-:W-:Y:S02]  /*9230*/  IMAD.MOV.U32 R6, RZ, RZ, R19 ;  /* 0x000000ffff067224 */ /* 0x000fe400078e0013 */
[----:B------:R-:W-:Y:S01]  /*9240*/  IMAD.MOV.U32 R7, RZ, RZ, R23 ;  /* 0x000000ffff077224 */ /* 0x000fe200078e0017 */
[----:B0-----:R-:W-:Y:S06]  /*9250*/  @!P0 BRA `(.L_x_185) ;  /* 0x0000000000288947 */ /* 0x001fec0003800000 */
        /* <DEDUP_REMOVED lines=10> */
.L_x_185:
[----:B------:R-:W-:Y:S01]  /*9300*/  ULDC UR8, c[0x0][0x648] ;  /* 0x0001920000087ab9 */ /* 0x000fe20000000800 */
[----:B-1----:R-:W-:Y:S01]  /*9310*/  IMAD.MOV R22, RZ, RZ, -R22 ;  /* 0x000000ffff167224 */ /* 0x002fe200078e0a16 */
[----:B------:R-:W-:Y:S01]  /*9320*/  SHF.R.U64 R7, R6, UR8, R7 ;  /* 0x0000000806077c19 */ /* 0x000fe20008001207 */
[----:B------:R-:W-:Y:S01]  /*9330*/  ULDC UR8, c[0x0][0x638] ;  /* 0x00018e0000087ab9 */ /* 0x000fe20000000800 */
[----:B------:R-:W-:Y:S01]  /*9340*/  LOP3.LUT R6, R20, UR13, RZ, 0xc0, !PT ;  /* 0x0000000d14067c12 */ /* 0x000fe2000f8ec0ff */
[----:B--2---:R-:W-:Y:S01]  /*9350*/  @P3 IMAD R17, R21, R22, R12 ;  /* 0x0000001615113224 */ /* 0x004fe200078e020c */
[----:B------:R-:W-:Y:S01]  /*9360*/  LOP3.LUT R18, R18, UR4, RZ, 0xc0, !PT ;  /* 0x0000000412127c12 */ /* 0x000fe2000f8ec0ff */
[----:B------:R-:W-:Y:S01]  /*9370*/  IMAD.MOV R8, RZ, RZ, -R7 ;  /* 0x000000ffff087224 */ /* 0x000fe200078e0a07 */
[----:B------:R-:W-:Y:S01]  /*9380*/  ULDC UR9, c[0x0][0x610] ;  /* 0x0001840000097ab9 */ /* 0x000fe20000000800 */
[----:B------:R-:W-:Y:S02]  /*9390*/  IMAD R6, R7, UR5, R6 ;  /* 0x0000000507067c24 */ /* 0x000fe4000f8e0206 */
[----:B------:R-:W-:Y:S01]  /*93a0*/  IMAD R19, R8, UR8, R19 ;  /* 0x0000000808137c24 */ /* 0x000fe2000f8e0213 */
[----:B------:R-:W-:Y:S01]  /*93b0*/  ULDC UR8, c[0x0][0x600] ;  /* 0x0001800000087ab9 */ /* 0x000fe20000000800 */
[----:B------:R-:W-:-:S02]  /*93c0*/  IMAD R6, R6, UR9, R17 ;  /* 0x0000000906067c24 */ /* 0x000fc4000f8e0211 */
[----:B------:R-:W-:Y:S02]  /*93d0*/  IMAD R19, R19, UR8, R18 ;  /* 0x0000000813137c24 */ /* 0x000fe4000f8e0212 */
[----:B------:R-:W-:-:S03]  /*93e0*/  IMAD.MOV.U32 R7, RZ, RZ, 0x1 ;  /* 0x00000001ff077424 */ /* 0x000fc600078e00ff */
[----:B------:R-:W-:Y:S02]  /*93f0*/  SEL R17, R19, R6, !P3 ;  /* 0x0000000613117207 */ /* 0x000fe40005800000 */
[----:B------:R-:W-:-:S07]  /*9400*/  SEL R6, R6, R19, !P3 ;  /* 0x0000001306067207 */ /* 0x000fce0005800000 */
.L_x_183:
[----:B------:R-:W-:Y:S05]  /*9410*/  BSYNC B1 ;  /* 0x0000000000017941 */ /* 0x000fea0003800000 */
.L_x_182:
[----:B------:R-:W-:-:S13]  /*9420*/  LOP3.LUT P0, RZ, R7, 0xff, RZ, 0xc0, !PT ;  /* 0x000000ff07ff7812 */ /* 0x000fda000780c0ff */
[----:B------:R-:W-:Y:S05]  /*9430*/  @P0 BRA `(.L_x_186) ;  /* 0xfffffff400400947 */ /* 0x000fea000383ffff */
[----:B------:R-:W-:Y:S05]  /*9440*/  BSYNC B0 ;  /* 0x0000000000007941 */ /* 0x000fea0003800000 */
.L_x_175:
[----:B------:R-:W-:-:S03]  /*9450*/  UMOV UR8, 0xffffffff ;  /* 0xffffffff00087882 */ /* 0x000fc60000000000 */
[----:B------:R-:W-:Y:S05]  /*9460*/  BRA.DIV UR8, `(.L_x_187) ;  /* 0x0000000208f87947 */ /* 0x000fea000b800000 */
[----:B------:R-:W-:-:S13]  /*9470*/  ELECT P0, URZ, PT ;  /* 0x00000000003f782f */ /* 0x000fda0003800000 */
.L_x_200:
[----:B------:R-:W-:Y:S04]  /*9480*/  BSSY B0, `(.L_x_188) ;  /* 0x0000022000007945 */ /* 0x000fe80003800000 */
[----:B------:R-:W-:Y:S05]  /*9490*/  @!P0 BRA `(.L_x_189) ;  /* 0x0000000000808947 */ /* 0x000fea0003800000 */
[----:B------:R-:W-:-:S04]  /*94a0*/  LOP3.LUT R4, R4, 0x2, RZ, 0xfc, !PT ;  /* 0x0000000204047812 */ /* 0x000fc800078efcff */
[----:B------:R-:W-:-:S13]  /*94b0*/  ISETP.NE.AND P0, PT, R4, 0x3, PT ;  /* 0x000000030400780c */ /* 0x000fda0003f05270 */
[----:B------:R-:W-:Y:S05]  /*94c0*/  @!P0 BRA `(.L_x_190) ;  /* 0x0000000000048947 */ /* 0x000fea0003800000 */
[----:B------:R-:W-:Y:S01]  /*94d0*/  BPT.TRAP 0x1 ;  /* 0x000000040000795c */ /* 0x000fe20000300000 */
.L_x_190:
[----:B------:R-:W0:Y:S01]  /*94e0*/  S2R R3, SR_CgaCtaId ;  /* 0x0000000000037919 */ /* 0x000e220000008800 */
[----:B------:R-:W-:-:S04]  /*94f0*/  MOV R0, 0x400 ;  /* 0x0000040000007802 */ /* 0x000fc80000000f00 */
[----:B0-----:R-:W-:Y:S02]  /*9500*/  LEA R0, R3, R0, 0x18 ;  /* 0x0000000003007211 */ /* 0x001fe400078ec0ff */
[----:B------:R-:W-:-:S03]  /*9510*/  SHF.L.U32 R3, R11, 0x1f, RZ ;  /* 0x0000001f0b037819 */ /* 0x000fc600000006ff */
[----:B------:R-:W-:-:S04]  /*9520*/  VIADD R0, R0, 0x18 ;  /* 0x0000001800007836 */ /* 0x000fc80000000000 */
[C---:B------:R-:W-:Y:S02]  /*9530*/  IMAD R4, R15.reuse, 0x8, R0 ;  /* 0x000000080f047824 */ /* 0x040fe400078e0200 */
[----:B------:R-:W-:Y:S02]  /*9540*/  VIADD R15, R15, 0x1 ;  /* 0x000000010f0f7836 */ /* 0x000fe40000000000 */
[----:B------:R-:W0:Y:S03]  /*9550*/  SYNCS.PHASECHK.TRANS64.TRYWAIT P0, [R4+URZ], R3 ;  /* 0x00000003040075a7 */ /* 0x000e26000800017f */
[----:B------:R-:W-:-:S04]  /*9560*/  ISETP.NE.AND P1, PT, R15, 0x3, PT ;  /* 0x000000030f00780c */ /* 0x000fc80003f25270 */
[----:B------:R-:W-:Y:S02]  /*9570*/  SEL R2, RZ, 0x1, P1 ;  /* 0x00000001ff027807 */ /* 0x000fe40000800000 */
[----:B------:R-:W-:Y:S02]  /*9580*/  SEL R15, R15, RZ, P1 ;  /* 0x000000ff0f0f7207 */ /* 0x000fe40000800000 */
[----:B------:R-:W-:-:S03]  /*9590*/  LOP3.LUT R11, R11, R2, RZ, 0x3c, !PT ;  /* 0x000000020b0b7212 */ /* 0x000fc600078e3cff */
[----:B------:R-:W-:Y:S01]  /*95a0*/  IMAD R6, R15, 0x8, R0 ;  /* 0x000000080f067824 */ /* 0x000fe200078e0200 */
[----:B------:R-:W-:Y:S01]  /*95b0*/  SHF.L.U32 R5, R11, 0x1f, RZ ;  /* 0x0000001f0b057819 */ /* 0x000fe200000006ff */
[----:B0-----:R-:W-:Y:S06]  /*95c0*/  @!P0 BRA `(.L_x_191) ;  /* 0x0000000000c08947 */ /* 0x001fec0003800000 */
.L_x_201:
[----:B------:R-:W1:Y:S01]  /*95d0*/  SYNCS.PHASECHK.TRANS64.TRYWAIT P0, [R6+URZ], R5 ;  /* 0x00000005060075a7 */ /* 0x000e62000800017f */
[----:B------:R-:W-:-:S05]  /*95e0*/  VIADD R2, R15, 0x1 ;  /* 0x000000010f027836 */ /* 0x000fca0000000000 */
[----:B------:R-:W-:-:S04]  /*95f0*/  ISETP.NE.AND P1, PT, R2, 0x3, PT ;  /* 0x000000030200780c */ /* 0x000fc80003f25270 */
[----:B0-----:R-:W-:Y:S02]  /*9600*/  SEL R4, RZ, 0x1, P1 ;  /* 0x00000001ff047807 */ /* 0x001fe40000800000 */
[----:B------:R-:W-:Y:S02]  /*9610*/  SEL R3, R2, RZ, P1 ;  /* 0x000000ff02037207 */ /* 0x000fe40000800000 */
[----:B------:R-:W-:Y:S01]  /*9620*/  LOP3.LUT R4, R11, R4, RZ, 0x3c, !PT ;  /* 0x000000040b047212 */ /* 0x000fe200078e3cff */
[----:B-1----:R-:W-:Y:S06]  /*9630*/  @!P0 BRA `(.L_x_192) ;  /* 0x0000000000b88947 */ /* 0x002fec0003800000 */
.L_x_202:
[----:B------:R-:W-:Y:S01]  /*9640*/  IMAD R3, R3, 0x8, R0 ;  /* 0x0000000803037824 */ /* 0x000fe200078e0200 */
[----:B------:R-:W-:-:S07]  /*9650*/  SHF.L.U32 R0, R4, 0x1f, RZ ;  /* 0x0000001f04007819 */ /* 0x000fce00000006ff */
.L_x_193:
[----:B-1----:R1:W2:Y:S02]  /*9660*/  SYNCS.PHASECHK.TRANS64.TRYWAIT P0, [R3+URZ], R0 ;  /* 0x00000000030075a7 */ /* 0x0022a4000800017f */
[----:B--2---:R-:W-:Y:S05]  /*9670*/  @!P0 NANOSLEEP.SYNCS 0x989680 ;  /* 0x009896800000895d */ /* 0x004fea0003900000 */
[----:B------:R-:W2:Y:S02]  /*9680*/  @!P0 SYNCS.PHASECHK.TRANS64 P0, [R3+URZ], R0 ;  /* 0x00000000030085a7 */ /* 0x000ea4000800007f */
[----:B--2---:R-:W-:Y:S05]  /*9690*/  @!P0 BRA `(.L_x_193) ;  /* 0xfffffffc00f08947 */ /* 0x004fea000383ffff */
.L_x_189:
[----:B------:R-:W-:Y:S05]  /*96a0*/  BSYNC B0 ;  /* 0x0000000000007941 */ /* 0x000fea0003800000 */
.L_x_188:
[----:B------:R-:W-:Y:S05]  /*96b0*/  EXIT ;  /* 0x000000000000794d */ /* 0x000fea0003800000 */
.L_x_21:
[----:B-1----:R-:W-:-:S04]  /*96c0*/  IMAD.U32 R13, RZ, RZ, UR6 ;  /* 0x00000006ff0d7e24 */ /* 0x002fc8000f8e00ff */
[----:B------:R1:W4:Y:S03]  /*96d0*/  SYNCS.PHASECHK.TRANS64.TRYWAIT P0, [R13+URZ], R12 ;  /* 0x0000000c0d0075a7 */ /* 0x000326000800017f */
[----:B----4-:R-:W-:Y:S05]  /*96e0*/  @!P0 NANOSLEEP.SYNCS 0x989680 ;  /* 0x009896800000895d */ /* 0x010fea0003900000 */
[----:B------:R-:W4:Y:S02]  /*96f0*/  @!P0 SYNCS.PHASECHK.TRANS64 P0, [R13+URZ], R12 ;  /* 0x0000000c0d0085a7 */ /* 0x000f24000800007f */
[----:B----4-:R-:W-:Y:S05]  /*9700*/  @!P0 BRA `(.L_x_21) ;  /* 0xfffffffc00ec8947 */ /* 0x010fea000383ffff */
[----:B------:R-:W-:Y:S05]  /*9710*/  BRA `(.L_x_20) ;  /* 0xffffff8000307947 */ /* 0x000fea000383ffff */
.L_x_27:
[----:B-1----:R-:W-:-:S04]  /*9720*/  IMAD.U32 R15, RZ, RZ, UR12 ;  /* 0x0000000cff0f7e24 */ /* 0x002fc8000f8e00ff */
[----:B------:R1:W4:Y:S03]  /*9730*/  SYNCS.PHASECHK.TRANS64.TRYWAIT P0, [R15+URZ], R14 ;  /* 0x0000000e0f0075a7 */ /* 0x000326000800017f */
[----:B----4-:R-:W-:Y:S05]  /*9740*/  @!P0 NANOSLEEP.SYNCS 0x989680 ;  /* 0x009896800000895d */ /* 0x010fea0003900000 */
[----:B------:R-:W4:Y:S02]  /*9750*/  @!P0 SYNCS.PHASECHK.TRANS64 P0, [R15+URZ], R14 ;  /* 0x0000000e0f0085a7 */ /* 0x000f24000800007f */
[----:B----4-:R-:W-:Y:S05]  /*9760*/  @!P0 BRA `(.L_x_27) ;  /* 0xfffffffc00ec8947 */ /* 0x010fea000383ffff */
[----:B------:R-:W-:Y:S05]  /*9770*/  BRA `(.L_x_26) ;  /* 0xffffff88009c7947 */ /* 0x000fea000383ffff */
.L_x_176:
[----:B------:R-:W-:Y:S01]  /*9780*/  BSSY B1, `(.L_x_194) ;  /* 0x0000006000017945 */ /* 0x000fe20003800000 */
[----:B------:R-:W-:-:S07]  /*9790*/  IMAD.MOV.U32 R7, RZ, RZ, -0x1 ;  /* 0xffffffffff077424 */ /* 0x000fce00078e00ff */
[----:B------:R-:W-:Y:S05]  /*97a0*/  WARPSYNC.COLLECTIVE R7, `(.L_x_195) ;  /* 0x00000000070c7348 */ /* 0x000fea0003c00000 */
[----:B------:R-:W-:Y:S02]  /*97b0*/  ELECT P0, UR62, PT ;  /* 0x00000000003e782f */ /* 0x000fe40003800000 */
[----:B------:R-:W-:Y:S01]  /*97c0*/  MOV R7, UR62 ;  /* 0x0000003e00077c02 */ /* 0x000fe20008000f00 */
[----:B------:R-:W-:Y:S10]  /*97d0*/  ENDCOLLECTIVE ;  /* 0x000000000000791b */ /* 0x000ff40003800000 */
.L_x_195:
[----:B------:R-:W-:Y:S05]  /*97e0*/  BSYNC B1 ;  /* 0x0000000000017941 */ /* 0x000fea0003800000 */
.L_x_194:
[----:B------:R-:W-:Y:S05]  /*97f0*/  BRA `(.L_x_196) ;  /* 0xfffffff0005c7947 */ /* 0x000fea000383ffff */
.L_x_179:
[----:B-1----:R1:W2:Y:S02]  /*9800*/  SYNCS.PHASECHK.TRANS64.TRYWAIT P0, [R20+URZ+0x18], R9 ;  /* 0x00001809140075a7 */ /* 0x0022a4000800017f */
[----:B--2---:R-:W-:Y:S05]  /*9810*/  @!P0 NANOSLEEP.SYNCS 0x989680 ;  /* 0x009896800000895d */ /* 0x004fea0003900000 */
[----:B------:R-:W2:Y:S02]  /*9820*/  @!P0 SYNCS.PHASECHK.TRANS64 P0, [R20+URZ+0x18], R9 ;  /* 0x00001809140085a7 */ /* 0x000ea4000800007f */
[----:B--2---:R-:W-:Y:S05]  /*9830*/  @!P0 BRA `(.L_x_179) ;  /* 0xfffffffc00f08947 */ /* 0x004fea000383ffff */
[----:B------:R-:W-:Y:S05]  /*9840*/  BRA `(.L_x_197) ;  /* 0xfffffff000987947 */ /* 0x000fea000383ffff */
.L_x_187:
[----:B------:R-:W-:Y:S01]  /*9850*/  BSSY B0, `(.L_x_198) ;  /* 0x0000006000007945 */ /* 0x000fe20003800000 */
[----:B------:R-:W-:-:S07]  /*9860*/  IMAD.MOV.U32 R7, RZ, RZ, -0x1 ;  /* 0xffffffffff077424 */ /* 0x000fce00078e00ff */
[----:B------:R-:W-:Y:S05]  /*9870*/  WARPSYNC.COLLECTIVE R7, `(.L_x_199) ;  /* 0x00000000070c7348 */ /* 0x000fea0003c00000 */
[----:B------:R-:W-:Y:S02]  /*9880*/  ELECT P0, UR62, PT ;  /* 0x00000000003e782f */ /* 0x000fe40003800000 */
[----:B------:R-:W-:Y:S01]  /*9890*/  MOV R7, UR62 ;  /* 0x0000003e00077c02 */ /* 0x000fe20008000f00 */
[----:B------:R-:W-:Y:S10]  /*98a0*/  ENDCOLLECTIVE ;  /* 0x000000000000791b */ /* 0x000ff40003800000 */
.L_x_199:
[----:B------:R-:W-:Y:S05]  /*98b0*/  BSYNC B0 ;  /* 0x0000000000007941 */ /* 0x000fea0003800000 */
.L_x_198:
[----:B------:R-:W-:Y:S05]  /*98c0*/  BRA `(.L_x_200) ;  /* 0xfffffff800ec7947 */ /* 0x000fea000383ffff */
.L_x_191:
[----:B0-----:R0:W1:Y:S02]  /*98d0*/  SYNCS.PHASECHK.TRANS64.TRYWAIT P0, [R4+URZ], R3 ;  /* 0x00000003040075a7 */ /* 0x001064000800017f */
[----:B-1----:R-:W-:Y:S05]  /*98e0*/  @!P0 NANOSLEEP.SYNCS 0x989680 ;  /* 0x009896800000895d */ /* 0x002fea0003900000 */
[----:B------:R-:W1:Y:S02]  /*98f0*/  @!P0 SYNCS.PHASECHK.TRANS64 P0, [R4+URZ], R3 ;  /* 0x00000003040085a7 */ /* 0x000e64000800007f */
[----:B-1----:R-:W-:Y:S05]  /*9900*/  @!P0 BRA `(.L_x_191) ;  /* 0xfffffffc00f08947 */ /* 0x002fea000383ffff */
[----:B------:R-:W-:Y:S05]  /*9910*/  BRA `(.L_x_201) ;  /* 0xfffffffc002c7947 */ /* 0x000fea000383ffff */
.L_x_192:
[----:B0-----:R0:W1:Y:S02]  /*9920*/  SYNCS.PHASECHK.TRANS64.TRYWAIT P0, [R6+URZ], R5 ;  /* 0x00000005060075a7 */ /* 0x001064000800017f */
[----:B-1----:R-:W-:Y:S05]  /*9930*/  @!P0 NANOSLEEP.SYNCS 0x989680 ;  /* 0x009896800000895d */ /* 0x002fea0003900000 */
[----:B------:R-:W1:Y:S02]  /*9940*/  @!P0 SYNCS.PHASECHK.TRANS64 P0, [R6+URZ], R5 ;  /* 0x00000005060085a7 */ /* 0x000e64000800007f */
[----:B-1----:R-:W-:Y:S05]  /*9950*/  @!P0 BRA `(.L_x_192) ;  /* 0xfffffffc00f08947 */ /* 0x002fea000383ffff */
[----:B------:R-:W-:Y:S05]  /*9960*/  BRA `(.L_x_202) ;  /* 0xfffffffc00347947 */ /* 0x000fea000383ffff */
.L_x_203:
[----:B------:R-:W-:-:S00]  /*9970*/  BRA `(.L_x_203) ;  /* 0xfffffffc00fc7947 */ /* 0x000fc0000383ffff */
[----:B------:R-:W-:-:S00]  /*9980*/  NOP ;  /* 0x0000000000007918 */ /* 0x000fc00000000000 */
[----:B------:R-:W-:-:S00]  /*9990*/  NOP ;  /* 0x0000000000007918 */ /* 0x000fc00000000000 */
[----:B------:R-:W-:-:S00]  /*99a0*/  NOP ;  /* 0x0000000000007918 */ /* 0x000fc00000000000 */
[----:B------:R-:W-:-:S00]  /*99b0*/  NOP ;  /* 0x0000000000007918 */ /* 0x000fc00000000000 */
[----:B------:R-:W-:-:S00]  /*99c0*/  NOP ;  /* 0x0000000000007918 */ /* 0x000fc00000000000 */
[----:B------:R-:W-:-:S00]  /*99d0*/  NOP ;  /* 0x0000000000007918 */ /* 0x000fc00000000000 */
[----:B------:R-:W-:-:S00]  /*99e0*/  NOP ;  /* 0x0000000000007918 */ /* 0x000fc00000000000 */
[----:B------:R-:W-:-:S00]  /*99f0*/  NOP ;  /* 0x0000000000007918 */ /* 0x000fc00000000000 */
.L_x_204:


//--------------------- .nv.shared._ZN7cutlass13device_kernelINS_4gemm6kernel13GemmUniversalIN4cute5tupleIJiiiiEEENS1_10collective13CollectiveMmaINS1_37MainloopSm90TmaGmmaWarpSpecializedFP8ILi3ENS5_IJNS4_1CILi2EEESB_NSA_ILi1EEEEEENS1_35KernelTmaWarpSpecializedCooperativeEEENS5_IJNSA_ILi256EEENSA_ILi64EEESH_EEENS_12float_e5m2_tENS5_IJlSC_lEEESJ_SK_NS4_8TiledMMAINS4_8MMA_AtomIJNS4_4SM904GMMA30MMA_64x64x32_F32E5M2E5M2_SS_TNILNSO_7ScaleInE1ELSQ_1EEEEEENS4_6LayoutINS5_IJSB_SC_SC_EEENS5_IJSC_NSA_ILi0EEESV_EEEEENS5_IJNS4_10UnderscoreESY_SY_EEEEENS4_23SM90_TMA_LOAD_MULTICASTENS4_14ComposedLayoutINS4_7SwizzleILi2ELi4ELi3EEENS4_18smem_ptr_flag_bitsILi8EEENST_INS5_IJNSA_ILi8EEESH_EEENS5_IJSH_SC_EEEEEEEvNS4_8identityES11_S1B_vS1C_EENS_8epilogue10collective6detail29Sm90TmaWarpSpecializedAdapterINS1F_15DefaultEpilogueISJ_SK_SK_NS1E_6thread17LinearCombinationISJ_Li1EffLNS1J_9ScaleType4KindE0ELNS_15FloatRoundStyleE2ESJ_EENS1_15EpilogueDefaultEEEEEvvEEEEvNT_6ParamsE --------------------------
	.section	.nv.shared._ZN7cutlass13device_kernelINS_4gemm6kernel13GemmUniversalIN4cute5tupleIJiiiiEEENS1_10collective13CollectiveMmaINS1_37MainloopSm90TmaGmmaWarpSpecializedFP8ILi3ENS5_IJNS4_1CILi2EEESB_NSA_ILi1EEEEEENS1_35KernelTmaWarpSpecializedCooperativeEEENS5_IJNSA_ILi256EEENSA_ILi64EEESH_EEENS_12float_e5m2_tENS5_IJlSC_lEEESJ_SK_NS4_8TiledMMAINS4_8MMA_AtomIJNS4_4SM904GMMA30MMA_64x64x32_F32E5M2E5M2_SS_TNILNSO_7ScaleInE1ELSQ_1EEEEEENS4_6LayoutINS5_IJSB_SC_SC_EEENS5_IJSC_NSA_ILi0EEESV_EEEEENS5_IJNS4_10UnderscoreESY_SY_EEEEENS4_23SM90_TMA_LOAD_MULTICASTENS4_14ComposedLayoutINS4_7SwizzleILi2ELi4ELi3EEENS4_18smem_ptr_flag_bitsILi8EEENST_INS5_IJNSA_ILi8EEESH_EEENS5_IJSH_SC_EEEEEEEvNS4_8identityES11_S1B_vS1C_EENS_8epilogue10collective6detail29Sm90TmaWarpSpecializedAdapterINS1F_15DefaultEpilogueISJ_SK_SK_NS1E_6thread17LinearCombinationISJ_Li1EffLNS1J_9ScaleType4KindE0ELNS_15FloatRoundStyleE2ESJ_EENS1_15EpilogueDefaultEEEEEvvEEEEvNT_6ParamsE,"aw",@nobits
	.sectionflags	@""
	.align	16
	.zero		1024


//--------------------- .nv.shared.reserved.0     --------------------------
	.section	.nv.shared.reserved.0,"aw",@nobits
	.weak		__nv_reservedSMEM_offset_0_alias
	.size		__nv_reservedSMEM_offset_0_alias, 0, 0
	.other		__nv_reservedSMEM_offset_0_alias,@"STO_CUDA_RESERVED_SHARED STV_DEFAULT"
__nv_reservedSMEM_offset_0_alias:
	.zero		0


//--------------------- .nv.global                --------------------------
	.section	.nv.global,"aw",@nobits
.nv.global:
	.type		_ZN39_INTERNAL_b3c25910_4_k_cu_1aacf34f_53274cute1_E,@object
	.size		_ZN39_INTERNAL_b3c25910_4_k_cu_1aacf34f_53274cute1_E,(_ZN39_INTERNAL_b3c25910_4_k_cu_1aacf34f_53274cuda3std3__45__cpo6cbeginE - _ZN39_INTERNAL_b3c25910_4_k_cu_1aacf34f_53274cute1_E)
_ZN39_INTERNAL_b3c25910_4_k_cu_1aacf34f_53274cute1_E:
	.zero		1
	.type		_ZN39_INTERNAL_b3c25910_4_k_cu_1aacf34f_53274cuda3std3__45__cpo6cbeginE,@object
	.size		_ZN39_INTERNAL_b3c25910_4_k_cu_1aacf34f_53274cuda3std3__45__cpo6cbeginE,(_ZN39_INTERNAL_b3c25910_4_k_cu_1aacf34f_53274cuda3std3__48in_placeE - _ZN39_INTERNAL_b3c25910_4_k_cu_1aacf34f_53274cuda3std3__45__cpo6cbeginE)
_ZN39_INTERNAL_b3c25910_4_k_cu_1aacf34f_53274cuda3std3__45__cpo6cbeginE:
	.zero		1
	.type		_ZN39_INTERNAL_b3c25910_4_k_cu_1aacf34f_53274cuda3std3__48in_placeE,@object
	.size		_ZN39_INTERNAL_b3c25910_4_k_cu_1aacf34f_53274cuda3std3__48in_placeE,(_ZN39_INTERNAL_b3c25910_4_k_cu_1aacf34f_53274cuda3std6ranges3__45__cpo9iter_moveE - _ZN39_INTERNAL_b3c25910_4_k_cu_1aacf34f_53274cuda3std3__48in_placeE)
_ZN39_INTERNAL_b3c25910_4_k_cu_1aacf34f_53274cuda3std3__48in_placeE:
	.zero		1
	.type		_ZN39_INTERNAL_b3c25910_4_k_cu_1aacf34f_53274cuda3std6ranges3__45__cpo9iter_moveE,@object
	.size		_ZN39_INTERNAL_b3c25910_4_k_cu_1aacf34f_53274cuda3std6ranges3__45__cpo9iter_moveE,(_ZN39_INTERNAL_b3c25910_4_k_cu_1aacf34f_53274cuda3std3__45__cpo5beginE - _ZN39_INTERNAL_b3c25910_4_k_cu_1aacf34f_53274cuda3std6ranges3__45__cpo9iter_moveE)
_ZN39_INTERNAL_b3c25910_4_k_cu_1aacf34f_53274cuda3std6ranges3__45__cpo9iter_moveE:
	.zero		1
	.type		_ZN39_INTERNAL_b3c25910_4_k_cu_1aacf34f_53274cuda3std3__45__cpo5beginE,@object
	.size		_ZN39_INTERNAL_b3c25910_4_k_cu_1aacf34f_53274cuda3std3__45__cpo5beginE,(_ZN39_INTERNAL_b3c25910_4_k_cu_1aacf34f_53274cuda3std3__441_GLOBAL__N__b3c25910_4_k_cu_1aacf34f_53276ignoreE - _ZN39_INTERNAL_b3c25910_4_k_cu_1aacf34f_53274cuda3std3__45__cpo5beginE)
_ZN39_INTERNAL_b3c25910_4_k_cu_1aacf34f_53274cuda3std3__45__cpo5beginE:
	.zero		1
	.type		_ZN39_INTERNAL_b3c25910_4_k_cu_1aacf34f_53274cuda3std3__441_GLOBAL__N__b3c25910_4_k_cu_1aacf34f_53276ignoreE,@object
	.size		_ZN39_INTERNAL_b3c25910_4_k_cu_1aacf34f_53274cuda3std3__441_GLOBAL__N__b3c25910_4_k_cu_1aacf34f_53276ignoreE,(_ZN39_INTERNAL_b3c25910_4_k_cu_1aacf34f_53274cute7productE - _ZN39_INTERNAL_b3c25910_4_k_cu_1aacf34f_53274cuda3std3__441_GLOBAL__N__b3c25910_4_k_cu_1aacf34f_53276ignoreE)
_ZN39_INTERNAL_b3c25910_4_k_cu_1aacf34f_53274cuda3std3__441_GLOBAL__N__b3c25910_4_k_cu_1aacf34f_53276ignoreE:
	.zero		1
	.type		_ZN39_INTERNAL_b3c25910_4_k_cu_1aacf34f_53274cute7productE,@object
	.size		_ZN39_INTERNAL_b3c25910_4_k_cu_1aacf34f_53274cute7productE,(_ZN39_INTERNAL_b3c25910_4_k_cu_1aacf34f_53274cuda3std3__45__cpo3endE - _ZN39_INTERNAL_b3c25910_4_k_cu_1aacf34f_53274cute7productE)
_ZN39_INTERNAL_b3c25910_4_k_cu_1aacf34f_53274cute7productE:
	.zero		1
	.type		_ZN39_INTERNAL_b3c25910_4_k_cu_1aacf34f_53274cuda3std3__45__cpo3endE,@object
	.size		_ZN39_INTERNAL_b3c25910_4_k_cu_1aacf34f_53274cuda3std3__45__cpo3endE,(_ZN39_INTERNAL_b3c25910_4_k_cu_1aacf34f_53274cuda3std3__419piecewise_constructE - _ZN39_INTERNAL_b3c25910_4_k_cu_1aacf34f_53274cuda3std3__45__cpo3endE)
_ZN39_INTERNAL_b3c25910_4_k_cu_1aacf34f_53274cuda3std3__45__cpo3endE:
	.zero		1
	.type		_ZN39_INTERNAL_b3c25910_4_k_cu_1aacf34f_53274cuda3std3__419piecewise_constructE,@object
	.size		_ZN39_INTERNAL_b3c25910_4_k_cu_1aacf34f_53274cuda3std3__419piecewise_constructE,(_ZN39_INTERNAL_b3c25910_4_k_cu_1aacf34f_53274cuda3std3__45__cpo4cendE - _ZN39_INTERNAL_b3c25910_4_k_cu_1aacf34f_53274cuda3std3__419piecewise_constructE)
_ZN39_INTERNAL_b3c25910_4_k_cu_1aacf34f_53274cuda3std3__419piecewise_constructE:
	.zero		1
	.type		_ZN39_INTERNAL_b3c25910_4_k_cu_1aacf34f_53274cuda3std3__45__cpo4cendE,@object
	.size		_ZN39_INTERNAL_b3c25910_4_k_cu_1aacf34f_53274cuda3std3__45__cpo4cendE,(_ZN39_INTERNAL_b3c25910_4_k_cu_1aacf34f_53274cuda3std6ranges3__45__cpo4swapE - _ZN39_INTERNAL_b3c25910_4_k_cu_1aacf34f_53274cuda3std3__45__cpo4cendE)
_ZN39_INTERNAL_b3c25910_4_k_cu_1aacf34f_53274cuda3std3__45__cpo4cendE:
	.zero		1
	.type		_ZN39_INTERNAL_b3c25910_4_k_cu_1aacf34f_53274cuda3std6ranges3__45__cpo4swapE,@object
	.size		_ZN39_INTERNAL_b3c25910_4_k_cu_1aacf34f_53274cuda3std6ranges3__45__cpo4swapE,(.L_7 - _ZN39_INTERNAL_b3c25910_4_k_cu_1aacf34f_53274cuda3std6ranges3__45__cpo4swapE)
_ZN39_INTERNAL_b3c25910_4_k_cu_1aacf34f_53274cuda3std6ranges3__45__cpo4swapE:
	.zero		1
.L_7:


//--------------------- .nv.constant0._ZN7cutlass13device_kernelINS_4gemm6kernel13GemmUniversalIN4cute5tupleIJiiiiEEENS1_10collective13CollectiveMmaINS1_37MainloopSm90TmaGmmaWarpSpecializedFP8ILi3ENS5_IJNS4_1CILi2EEESB_NSA_ILi1EEEEEENS1_35KernelTmaWarpSpecializedCooperativeEEENS5_IJNSA_ILi256EEENSA_ILi64EEESH_EEENS_12float_e5m2_tENS5_IJlSC_lEEESJ_SK_NS4_8TiledMMAINS4_8MMA_AtomIJNS4_4SM904GMMA30MMA_64x64x32_F32E5M2E5M2_SS_TNILNSO_7ScaleInE1ELSQ_1EEEEEENS4_6LayoutINS5_IJSB_SC_SC_EEENS5_IJSC_NSA_ILi0EEESV_EEEEENS5_IJNS4_10UnderscoreESY_SY_EEEEENS4_23SM90_TMA_LOAD_MULTICASTENS4_14ComposedLayoutINS4_7SwizzleILi2ELi4ELi3EEENS4_18smem_ptr_flag_bitsILi8EEENST_INS5_IJNSA_ILi8EEESH_EEENS5_IJSH_SC_EEEEEEEvNS4_8identityES11_S1B_vS1C_EENS_8epilogue10collective6detail29Sm90TmaWarpSpecializedAdapterINS1F_15DefaultEpilogueISJ_SK_SK_NS1E_6thread17LinearCombinationISJ_Li1EffLNS1J_9ScaleType4KindE0ELNS_15FloatRoundStyleE2ESJ_EENS1_15EpilogueDefaultEEEEEvvEEEEvNT_6ParamsE --------------------------
	.section	.nv.constant0._ZN7cutlass13device_kernelINS_4gemm6kernel13GemmUniversalIN4cute5tupleIJiiiiEEENS1_10collective13CollectiveMmaINS1_37MainloopSm90TmaGmmaWarpSpecializedFP8ILi3ENS5_IJNS4_1CILi2EEESB_NSA_ILi1EEEEEENS1_35KernelTmaWarpSpecializedCooperativeEEENS5_IJNSA_ILi256EEENSA_ILi64EEESH_EEENS_12float_e5m2_tENS5_IJlSC_lEEESJ_SK_NS4_8TiledMMAINS4_8MMA_AtomIJNS4_4SM904GMMA30MMA_64x64x32_F32E5M2E5M2_SS_TNILNSO_7ScaleInE1ELSQ_1EEEEEENS4_6LayoutINS5_IJSB_SC_SC_EEENS5_IJSC_NSA_ILi0EEESV_EEEEENS5_IJNS4_10UnderscoreESY_SY_EEEEENS4_23SM90_TMA_LOAD_MULTICASTENS4_14ComposedLayoutINS4_7SwizzleILi2ELi4ELi3EEENS4_18smem_ptr_flag_bitsILi8EEENST_INS5_IJNSA_ILi8EEESH_EEENS5_IJSH_SC_EEEEEEEvNS4_8identityES11_S1B_vS1C_EENS_8epilogue10collective6detail29Sm90TmaWarpSpecializedAdapterINS1F_15DefaultEpilogueISJ_SK_SK_NS1E_6thread17LinearCombinationISJ_Li1EffLNS1J_9ScaleType4KindE0ELNS_15FloatRoundStyleE2ESJ_EENS1_15EpilogueDefaultEEEEEvvEEEEvNT_6ParamsE,"a",@progbits
	.sectionflags	@""
	.align	4
.nv.constant0._ZN7cutlass13device_kernelINS_4gemm6kernel13GemmUniversalIN4cute5tupleIJiiiiEEENS1_10collective13CollectiveMmaINS1_37MainloopSm90TmaGmmaWarpSpecializedFP8ILi3ENS5_IJNS4_1CILi2EEESB_NSA_ILi1EEEEEENS1_35KernelTmaWarpSpecializedCooperativeEEENS5_IJNSA_ILi256EEENSA_ILi64EEESH_EEENS_12float_e5m2_tENS5_IJlSC_lEEESJ_SK_NS4_8TiledMMAINS4_8MMA_AtomIJNS4_4SM904GMMA30MMA_64x64x32_F32E5M2E5M2_SS_TNILNSO_7ScaleInE1ELSQ_1EEEEEENS4_6LayoutINS5_IJSB_SC_SC_EEENS5_IJSC_NSA_ILi0EEESV_EEEEENS5_IJNS4_10UnderscoreESY_SY_EEEEENS4_23SM90_TMA_LOAD_MULTICASTENS4_14ComposedLayoutINS4_7SwizzleILi2ELi4ELi3EEENS4_18smem_ptr_flag_bitsILi8EEENST_INS5_IJNSA_ILi8EEESH_EEENS5_IJSH_SC_EEEEEEEvNS4_8identityES11_S1B_vS1C_EENS_8epilogue10collective6detail29Sm90TmaWarpSpecializedAdapterINS1F_15DefaultEpilogueISJ_SK_SK_NS1E_6thread17LinearCombinationISJ_Li1EffLNS1J_9ScaleType4KindE0ELNS_15FloatRoundStyleE2ESJ_EENS1_15EpilogueDefaultEEEEEvvEEEEvNT_6ParamsE:
	.zero		1664


//--------------------- SYMBOLS --------------------------

	.type		.nv.reservedSmem.offset0,@object
	.size		.nv.reservedSmem.offset0,0x4
